//
// Generated by NVIDIA NVVM Compiler
//
// Compiler Build ID: CL-36424714
// Cuda compilation tools, release 13.0, V13.0.88
// Based on NVVM 20.0.0
//

.version 9.0
.target sm_100
.address_size 64

	// .globl	_Z20cholesky_pool_kernelPKfPfiiii
.extern .func  (.param .b64 func_retval0) malloc
(
	.param .b64 malloc_param_0
)
;
.extern .func free
(
	.param .b64 free_param_0
)
;

.visible .entry _Z20cholesky_pool_kernelPKfPfiiii(
	.param .u64 .ptr .align 1 _Z20cholesky_pool_kernelPKfPfiiii_param_0,
	.param .u64 .ptr .align 1 _Z20cholesky_pool_kernelPKfPfiiii_param_1,
	.param .u32 _Z20cholesky_pool_kernelPKfPfiiii_param_2,
	.param .u32 _Z20cholesky_pool_kernelPKfPfiiii_param_3,
	.param .u32 _Z20cholesky_pool_kernelPKfPfiiii_param_4,
	.param .u32 _Z20cholesky_pool_kernelPKfPfiiii_param_5
)
{
	.reg .pred 	%p<35>;
	.reg .b16 	%rs<273>;
	.reg .b32 	%r<109>;
	.reg .b32 	%f<116>;
	.reg .b64 	%rd<63>;

	ld.param.u64 	%rd15, [_Z20cholesky_pool_kernelPKfPfiiii_param_0];
	ld.param.u64 	%rd14, [_Z20cholesky_pool_kernelPKfPfiiii_param_1];
	ld.param.u32 	%r54, [_Z20cholesky_pool_kernelPKfPfiiii_param_2];
	ld.param.u32 	%r55, [_Z20cholesky_pool_kernelPKfPfiiii_param_3];
	ld.param.u32 	%r52, [_Z20cholesky_pool_kernelPKfPfiiii_param_4];
	ld.param.u32 	%r53, [_Z20cholesky_pool_kernelPKfPfiiii_param_5];
	cvta.to.global.u64 	%rd1, %rd15;
	mov.u32 	%r56, %ctaid.x;
	mov.u32 	%r57, %ntid.x;
	mov.u32 	%r58, %tid.x;
	mad.lo.s32 	%r1, %r56, %r57, %r58;
	mov.u32 	%r59, %ctaid.y;
	mov.u32 	%r60, %ntid.y;
	mov.u32 	%r61, %tid.y;
	mad.lo.s32 	%r62, %r59, %r60, %r61;
	mov.u32 	%r63, %ctaid.z;
	mov.u32 	%r64, %ntid.z;
	mul.lo.s32 	%r3, %r63, %r64;
	mov.u32 	%r4, %tid.z;
	add.s32 	%r65, %r3, %r4;
	setp.ge.s32 	%p1, %r1, %r54;
	setp.ge.s32 	%p2, %r62, %r55;
	or.pred  	%p3, %p1, %p2;
	sub.s32 	%r66, %r52, %r53;
	setp.gt.s32 	%p4, %r65, %r66;
	or.pred  	%p5, %p3, %p4;
	@%p5 bra 	$L__BB0_45;
	mul.wide.s32 	%rd16, %r52, 2;
	{ // callseq 0, 0
	.param .b64 param0;
	st.param.b64 	[param0], %rd16;
	.param .b64 retval0;
	call.uni (retval0), 
	malloc, 
	(
	param0
	);
	ld.param.b64 	%rd17, [retval0];
	} // callseq 0
	setp.lt.s32 	%p6, %r52, 1;
	@%p6 bra 	$L__BB0_31;
	mad.lo.s32 	%r68, %r55, %r1, %r62;
	mul.lo.s32 	%r7, %r68, %r52;
	and.b32  	%r8, %r52, 15;
	setp.lt.u32 	%p7, %r52, 16;
	mov.b32 	%r93, 0;
	@%p7 bra 	$L__BB0_5;
	and.b32  	%r93, %r52, 2147483632;
	mov.b32 	%r98, 0;
$L__BB0_4:
	.pragma "nounroll";
	add.s32 	%r70, %r98, %r7;
	mul.wide.s32 	%rd18, %r70, 4;
	add.s64 	%rd19, %rd1, %rd18;
	ld.global.f32 	%f14, [%rd19];
	// begin inline asm
	{  cvt.rn.f16.f32 %rs18, %f14;}

	// end inline asm
	mul.wide.u32 	%rd20, %r98, 2;
	add.s64 	%rd21, %rd17, %rd20;
	st.u16 	[%rd21], %rs18;
	ld.global.f32 	%f15, [%rd19+4];
	// begin inline asm
	{  cvt.rn.f16.f32 %rs19, %f15;}

	// end inline asm
	st.u16 	[%rd21+2], %rs19;
	ld.global.f32 	%f16, [%rd19+8];
	// begin inline asm
	{  cvt.rn.f16.f32 %rs20, %f16;}

	// end inline asm
	st.u16 	[%rd21+4], %rs20;
	ld.global.f32 	%f17, [%rd19+12];
	// begin inline asm
	{  cvt.rn.f16.f32 %rs21, %f17;}

	// end inline asm
	st.u16 	[%rd21+6], %rs21;
	ld.global.f32 	%f18, [%rd19+16];
	// begin inline asm
	{  cvt.rn.f16.f32 %rs22, %f18;}

	// end inline asm
	st.u16 	[%rd21+8], %rs22;
	ld.global.f32 	%f19, [%rd19+20];
	// begin inline asm
	{  cvt.rn.f16.f32 %rs23, %f19;}

	// end inline asm
	st.u16 	[%rd21+10], %rs23;
	ld.global.f32 	%f20, [%rd19+24];
	// begin inline asm
	{  cvt.rn.f16.f32 %rs24, %f20;}

	// end inline asm
	st.u16 	[%rd21+12], %rs24;
	ld.global.f32 	%f21, [%rd19+28];
	// begin inline asm
	{  cvt.rn.f16.f32 %rs25, %f21;}

	// end inline asm
	st.u16 	[%rd21+14], %rs25;
	ld.global.f32 	%f22, [%rd19+32];
	// begin inline asm
	{  cvt.rn.f16.f32 %rs26, %f22;}

	// end inline asm
	st.u16 	[%rd21+16], %rs26;
	ld.global.f32 	%f23, [%rd19+36];
	// begin inline asm
	{  cvt.rn.f16.f32 %rs27, %f23;}

	// end inline asm
	st.u16 	[%rd21+18], %rs27;
	ld.global.f32 	%f24, [%rd19+40];
	// begin inline asm
	{  cvt.rn.f16.f32 %rs28, %f24;}

	// end inline asm
	st.u16 	[%rd21+20], %rs28;
	ld.global.f32 	%f25, [%rd19+44];
	// begin inline asm
	{  cvt.rn.f16.f32 %rs29, %f25;}

	// end inline asm
	st.u16 	[%rd21+22], %rs29;
	ld.global.f32 	%f26, [%rd19+48];
	// begin inline asm
	{  cvt.rn.f16.f32 %rs30, %f26;}

	// end inline asm
	st.u16 	[%rd21+24], %rs30;
	ld.global.f32 	%f27, [%rd19+52];
	// begin inline asm
	{  cvt.rn.f16.f32 %rs31, %f27;}

	// end inline asm
	st.u16 	[%rd21+26], %rs31;
	ld.global.f32 	%f28, [%rd19+56];
	// begin inline asm
	{  cvt.rn.f16.f32 %rs32, %f28;}

	// end inline asm
	st.u16 	[%rd21+28], %rs32;
	ld.global.f32 	%f29, [%rd19+60];
	// begin inline asm
	{  cvt.rn.f16.f32 %rs33, %f29;}

	// end inline asm
	st.u16 	[%rd21+30], %rs33;
	add.s32 	%r98, %r98, 16;
	setp.eq.s32 	%p8, %r98, %r93;
	@%p8 bra 	$L__BB0_5;
	bra.uni 	$L__BB0_4;
$L__BB0_5:
	setp.eq.s32 	%p9, %r8, 0;
	@%p9 bra 	$L__BB0_14;
	and.b32  	%r11, %r52, 7;
	setp.lt.u32 	%p10, %r8, 8;
	@%p10 bra 	$L__BB0_8;
	add.s32 	%r71, %r93, %r7;
	mul.wide.s32 	%rd22, %r71, 4;
	add.s64 	%rd23, %rd1, %rd22;
	ld.global.f32 	%f30, [%rd23];
	// begin inline asm
	{  cvt.rn.f16.f32 %rs34, %f30;}

	// end inline asm
	mul.wide.u32 	%rd24, %r93, 2;
	add.s64 	%rd25, %rd17, %rd24;
	st.u16 	[%rd25], %rs34;
	ld.global.f32 	%f31, [%rd23+4];
	// begin inline asm
	{  cvt.rn.f16.f32 %rs35, %f31;}

	// end inline asm
	st.u16 	[%rd25+2], %rs35;
	ld.global.f32 	%f32, [%rd23+8];
	// begin inline asm
	{  cvt.rn.f16.f32 %rs36, %f32;}

	// end inline asm
	st.u16 	[%rd25+4], %rs36;
	ld.global.f32 	%f33, [%rd23+12];
	// begin inline asm
	{  cvt.rn.f16.f32 %rs37, %f33;}

	// end inline asm
	st.u16 	[%rd25+6], %rs37;
	ld.global.f32 	%f34, [%rd23+16];
	// begin inline asm
	{  cvt.rn.f16.f32 %rs38, %f34;}

	// end inline asm
	st.u16 	[%rd25+8], %rs38;
	ld.global.f32 	%f35, [%rd23+20];
	// begin inline asm
	{  cvt.rn.f16.f32 %rs39, %f35;}

	// end inline asm
	st.u16 	[%rd25+10], %rs39;
	ld.global.f32 	%f36, [%rd23+24];
	// begin inline asm
	{  cvt.rn.f16.f32 %rs40, %f36;}

	// end inline asm
	st.u16 	[%rd25+12], %rs40;
	ld.global.f32 	%f37, [%rd23+28];
	// begin inline asm
	{  cvt.rn.f16.f32 %rs41, %f37;}

	// end inline asm
	st.u16 	[%rd25+14], %rs41;
	add.s32 	%r93, %r93, 8;
$L__BB0_8:
	setp.eq.s32 	%p11, %r11, 0;
	@%p11 bra 	$L__BB0_14;
	and.b32  	%r14, %r52, 3;
	setp.lt.u32 	%p12, %r11, 4;
	@%p12 bra 	$L__BB0_11;
	add.s32 	%r72, %r93, %r7;
	mul.wide.s32 	%rd26, %r72, 4;
	add.s64 	%rd27, %rd1, %rd26;
	ld.global.f32 	%f38, [%rd27];
	// begin inline asm
	{  cvt.rn.f16.f32 %rs42, %f38;}

	// end inline asm
	mul.wide.u32 	%rd28, %r93, 2;
	add.s64 	%rd29, %rd17, %rd28;
	st.u16 	[%rd29], %rs42;
	ld.global.f32 	%f39, [%rd27+4];
	// begin inline asm
	{  cvt.rn.f16.f32 %rs43, %f39;}

	// end inline asm
	st.u16 	[%rd29+2], %rs43;
	ld.global.f32 	%f40, [%rd27+8];
	// begin inline asm
	{  cvt.rn.f16.f32 %rs44, %f40;}

	// end inline asm
	st.u16 	[%rd29+4], %rs44;
	ld.global.f32 	%f41, [%rd27+12];
	// begin inline asm
	{  cvt.rn.f16.f32 %rs45, %f41;}

	// end inline asm
	st.u16 	[%rd29+6], %rs45;
	add.s32 	%r93, %r93, 4;
$L__BB0_11:
	setp.eq.s32 	%p13, %r14, 0;
	@%p13 bra 	$L__BB0_14;
	mov.b32 	%r97, 0;
$L__BB0_13:
	.pragma "nounroll";
	add.s32 	%r74, %r93, %r7;
	mul.wide.s32 	%rd30, %r74, 4;
	add.s64 	%rd31, %rd1, %rd30;
	ld.global.f32 	%f42, [%rd31];
	// begin inline asm
	{  cvt.rn.f16.f32 %rs46, %f42;}

	// end inline asm
	mul.wide.u32 	%rd32, %r93, 2;
	add.s64 	%rd33, %rd17, %rd32;
	st.u16 	[%rd33], %rs46;
	add.s32 	%r93, %r93, 1;
	add.s32 	%r97, %r97, 1;
	setp.ne.s32 	%p14, %r97, %r14;
	@%p14 bra 	$L__BB0_13;
$L__BB0_14:
	add.s64 	%rd3, %rd17, 16;
	mov.b32 	%r99, 0;
	mov.b16 	%rs266, 0;
	mov.u16 	%rs267, %rs266;
$L__BB0_15:
	setp.ne.s32 	%p15, %r99, 0;
	mul.wide.u32 	%rd34, %r99, 2;
	add.s64 	%rd4, %rd17, %rd34;
	@%p15 bra 	$L__BB0_17;
	ld.u16 	%rs272, [%rd17];
	bra.uni 	$L__BB0_30;
$L__BB0_17:
	ld.u16 	%rs272, [%rd4];
	setp.lt.u32 	%p16, %r99, 16;
	mov.b32 	%r101, 0;
	@%p16 bra 	$L__BB0_20;
	and.b32  	%r101, %r99, 2147483632;
	and.b32  	%r77, %r99, -16;
	neg.s32 	%r100, %r77;
	mov.u64 	%rd60, %rd3;
$L__BB0_19:
	.pragma "nounroll";
	ld.u16 	%rs50, [%rd60+-16];
	// begin inline asm
	{mul.f16 %rs49,%rs50,%rs50;
}
	// end inline asm
	// begin inline asm
	{sub.f16 %rs52,%rs272,%rs49;
}
	// end inline asm
	st.u16 	[%rd4], %rs52;
	ld.u16 	%rs56, [%rd60+-14];
	// begin inline asm
	{mul.f16 %rs55,%rs56,%rs56;
}
	// end inline asm
	// begin inline asm
	{sub.f16 %rs58,%rs52,%rs55;
}
	// end inline asm
	st.u16 	[%rd4], %rs58;
	ld.u16 	%rs62, [%rd60+-12];
	// begin inline asm
	{mul.f16 %rs61,%rs62,%rs62;
}
	// end inline asm
	// begin inline asm
	{sub.f16 %rs64,%rs58,%rs61;
}
	// end inline asm
	st.u16 	[%rd4], %rs64;
	ld.u16 	%rs68, [%rd60+-10];
	// begin inline asm
	{mul.f16 %rs67,%rs68,%rs68;
}
	// end inline asm
	// begin inline asm
	{sub.f16 %rs70,%rs64,%rs67;
}
	// end inline asm
	st.u16 	[%rd4], %rs70;
	ld.u16 	%rs74, [%rd60+-8];
	// begin inline asm
	{mul.f16 %rs73,%rs74,%rs74;
}
	// end inline asm
	// begin inline asm
	{sub.f16 %rs76,%rs70,%rs73;
}
	// end inline asm
	st.u16 	[%rd4], %rs76;
	ld.u16 	%rs80, [%rd60+-6];
	// begin inline asm
	{mul.f16 %rs79,%rs80,%rs80;
}
	// end inline asm
	// begin inline asm
	{sub.f16 %rs82,%rs76,%rs79;
}
	// end inline asm
	st.u16 	[%rd4], %rs82;
	ld.u16 	%rs86, [%rd60+-4];
	// begin inline asm
	{mul.f16 %rs85,%rs86,%rs86;
}
	// end inline asm
	// begin inline asm
	{sub.f16 %rs88,%rs82,%rs85;
}
	// end inline asm
	st.u16 	[%rd4], %rs88;
	ld.u16 	%rs92, [%rd60+-2];
	// begin inline asm
	{mul.f16 %rs91,%rs92,%rs92;
}
	// end inline asm
	// begin inline asm
	{sub.f16 %rs94,%rs88,%rs91;
}
	// end inline asm
	st.u16 	[%rd4], %rs94;
	ld.u16 	%rs98, [%rd60];
	// begin inline asm
	{mul.f16 %rs97,%rs98,%rs98;
}
	// end inline asm
	// begin inline asm
	{sub.f16 %rs100,%rs94,%rs97;
}
	// end inline asm
	st.u16 	[%rd4], %rs100;
	ld.u16 	%rs104, [%rd60+2];
	// begin inline asm
	{mul.f16 %rs103,%rs104,%rs104;
}
	// end inline asm
	// begin inline asm
	{sub.f16 %rs106,%rs100,%rs103;
}
	// end inline asm
	st.u16 	[%rd4], %rs106;
	ld.u16 	%rs110, [%rd60+4];
	// begin inline asm
	{mul.f16 %rs109,%rs110,%rs110;
}
	// end inline asm
	// begin inline asm
	{sub.f16 %rs112,%rs106,%rs109;
}
	// end inline asm
	st.u16 	[%rd4], %rs112;
	ld.u16 	%rs116, [%rd60+6];
	// begin inline asm
	{mul.f16 %rs115,%rs116,%rs116;
}
	// end inline asm
	// begin inline asm
	{sub.f16 %rs118,%rs112,%rs115;
}
	// end inline asm
	st.u16 	[%rd4], %rs118;
	ld.u16 	%rs122, [%rd60+8];
	// begin inline asm
	{mul.f16 %rs121,%rs122,%rs122;
}
	// end inline asm
	// begin inline asm
	{sub.f16 %rs124,%rs118,%rs121;
}
	// end inline asm
	st.u16 	[%rd4], %rs124;
	ld.u16 	%rs128, [%rd60+10];
	// begin inline asm
	{mul.f16 %rs127,%rs128,%rs128;
}
	// end inline asm
	// begin inline asm
	{sub.f16 %rs130,%rs124,%rs127;
}
	// end inline asm
	st.u16 	[%rd4], %rs130;
	ld.u16 	%rs134, [%rd60+12];
	// begin inline asm
	{mul.f16 %rs133,%rs134,%rs134;
}
	// end inline asm
	// begin inline asm
	{sub.f16 %rs136,%rs130,%rs133;
}
	// end inline asm
	st.u16 	[%rd4], %rs136;
	ld.u16 	%rs140, [%rd60+14];
	// begin inline asm
	{mul.f16 %rs139,%rs140,%rs140;
}
	// end inline asm
	// begin inline asm
	{sub.f16 %rs272,%rs136,%rs139;
}
	// end inline asm
	st.u16 	[%rd4], %rs272;
	add.s32 	%r100, %r100, 16;
	add.s64 	%rd60, %rd60, 32;
	setp.ne.s32 	%p17, %r100, 0;
	@%p17 bra 	$L__BB0_19;
$L__BB0_20:
	and.b32  	%r78, %r99, 15;
	setp.eq.s32 	%p18, %r78, 0;
	@%p18 bra 	$L__BB0_30;
	cvt.u32.u16 	%r79, %rs267;
	and.b32  	%r32, %r79, 15;
	add.s32 	%r80, %r32, -1;
	setp.lt.u32 	%p19, %r80, 7;
	@%p19 bra 	$L__BB0_23;
	mul.wide.u32 	%rd35, %r101, 2;
	add.s64 	%rd36, %rd17, %rd35;
	ld.u16 	%rs146, [%rd36];
	// begin inline asm
	{mul.f16 %rs145,%rs146,%rs146;
}
	// end inline asm
	// begin inline asm
	{sub.f16 %rs148,%rs272,%rs145;
}
	// end inline asm
	st.u16 	[%rd4], %rs148;
	ld.u16 	%rs152, [%rd36+2];
	// begin inline asm
	{mul.f16 %rs151,%rs152,%rs152;
}
	// end inline asm
	// begin inline asm
	{sub.f16 %rs154,%rs148,%rs151;
}
	// end inline asm
	st.u16 	[%rd4], %rs154;
	ld.u16 	%rs158, [%rd36+4];
	// begin inline asm
	{mul.f16 %rs157,%rs158,%rs158;
}
	// end inline asm
	// begin inline asm
	{sub.f16 %rs160,%rs154,%rs157;
}
	// end inline asm
	st.u16 	[%rd4], %rs160;
	ld.u16 	%rs164, [%rd36+6];
	// begin inline asm
	{mul.f16 %rs163,%rs164,%rs164;
}
	// end inline asm
	// begin inline asm
	{sub.f16 %rs166,%rs160,%rs163;
}
	// end inline asm
	st.u16 	[%rd4], %rs166;
	ld.u16 	%rs170, [%rd36+8];
	// begin inline asm
	{mul.f16 %rs169,%rs170,%rs170;
}
	// end inline asm
	// begin inline asm
	{sub.f16 %rs172,%rs166,%rs169;
}
	// end inline asm
	st.u16 	[%rd4], %rs172;
	ld.u16 	%rs176, [%rd36+10];
	// begin inline asm
	{mul.f16 %rs175,%rs176,%rs176;
}
	// end inline asm
	// begin inline asm
	{sub.f16 %rs178,%rs172,%rs175;
}
	// end inline asm
	st.u16 	[%rd4], %rs178;
	ld.u16 	%rs182, [%rd36+12];
	// begin inline asm
	{mul.f16 %rs181,%rs182,%rs182;
}
	// end inline asm
	// begin inline asm
	{sub.f16 %rs184,%rs178,%rs181;
}
	// end inline asm
	st.u16 	[%rd4], %rs184;
	ld.u16 	%rs188, [%rd36+14];
	// begin inline asm
	{mul.f16 %rs187,%rs188,%rs188;
}
	// end inline asm
	// begin inline asm
	{sub.f16 %rs272,%rs184,%rs187;
}
	// end inline asm
	st.u16 	[%rd4], %rs272;
	add.s32 	%r101, %r101, 8;
$L__BB0_23:
	and.b32  	%r81, %r32, 7;
	setp.eq.s32 	%p20, %r81, 0;
	@%p20 bra 	$L__BB0_30;
	cvt.u32.u16 	%r82, %rs266;
	and.b32  	%r83, %r82, 7;
	and.b32  	%r35, %r82, 3;
	add.s32 	%r84, %r83, -1;
	setp.lt.u32 	%p21, %r84, 3;
	@%p21 bra 	$L__BB0_26;
	mul.wide.u32 	%rd37, %r101, 2;
	add.s64 	%rd38, %rd17, %rd37;
	ld.u16 	%rs194, [%rd38];
	// begin inline asm
	{mul.f16 %rs193,%rs194,%rs194;
}
	// end inline asm
	// begin inline asm
	{sub.f16 %rs196,%rs272,%rs193;
}
	// end inline asm
	st.u16 	[%rd4], %rs196;
	ld.u16 	%rs200, [%rd38+2];
	// begin inline asm
	{mul.f16 %rs199,%rs200,%rs200;
}
	// end inline asm
	// begin inline asm
	{sub.f16 %rs202,%rs196,%rs199;
}
	// end inline asm
	st.u16 	[%rd4], %rs202;
	ld.u16 	%rs206, [%rd38+4];
	// begin inline asm
	{mul.f16 %rs205,%rs206,%rs206;
}
	// end inline asm
	// begin inline asm
	{sub.f16 %rs208,%rs202,%rs205;
}
	// end inline asm
	st.u16 	[%rd4], %rs208;
	ld.u16 	%rs212, [%rd38+6];
	// begin inline asm
	{mul.f16 %rs211,%rs212,%rs212;
}
	// end inline asm
	// begin inline asm
	{sub.f16 %rs272,%rs208,%rs211;
}
	// end inline asm
	st.u16 	[%rd4], %rs272;
	add.s32 	%r101, %r101, 4;
$L__BB0_26:
	setp.eq.s32 	%p22, %r35, 0;
	@%p22 bra 	$L__BB0_30;
	mul.wide.u32 	%rd39, %r101, 2;
	add.s64 	%rd8, %rd17, %rd39;
	ld.u16 	%rs218, [%rd8];
	// begin inline asm
	{mul.f16 %rs217,%rs218,%rs218;
}
	// end inline asm
	// begin inline asm
	{sub.f16 %rs272,%rs272,%rs217;
}
	// end inline asm
	st.u16 	[%rd4], %rs272;
	setp.eq.s32 	%p23, %r35, 1;
	@%p23 bra 	$L__BB0_30;
	ld.u16 	%rs224, [%rd8+2];
	// begin inline asm
	{mul.f16 %rs223,%rs224,%rs224;
}
	// end inline asm
	// begin inline asm
	{sub.f16 %rs272,%rs272,%rs223;
}
	// end inline asm
	st.u16 	[%rd4], %rs272;
	setp.eq.s32 	%p24, %r35, 2;
	@%p24 bra 	$L__BB0_30;
	ld.u16 	%rs230, [%rd8+4];
	// begin inline asm
	{mul.f16 %rs229,%rs230,%rs230;
}
	// end inline asm
	// begin inline asm
	{sub.f16 %rs272,%rs272,%rs229;
}
	// end inline asm
$L__BB0_30:
	// begin inline asm
	{  cvt.f32.f16 %f43, %rs272;}

	// end inline asm
	sqrt.rn.f32 	%f44, %f43;
	// begin inline asm
	{  cvt.rn.f16.f32 %rs236, %f44;}

	// end inline asm
	st.u16 	[%rd4], %rs236;
	add.s32 	%r99, %r99, 1;
	setp.eq.s32 	%p25, %r99, %r52;
	add.s16 	%rs267, %rs267, 1;
	add.s16 	%rs266, %rs266, 1;
	@%p25 bra 	$L__BB0_31;
	bra.uni 	$L__BB0_15;
$L__BB0_31:
	setp.lt.s32 	%p26, %r53, 1;
	mov.f32 	%f115, 0f00000000;
	@%p26 bra 	$L__BB0_44;
	and.b32  	%r26, %r53, 15;
	setp.lt.u32 	%p27, %r53, 16;
	mov.f32 	%f115, 0f00000000;
	mov.b32 	%r105, 0;
	@%p27 bra 	$L__BB0_35;
	and.b32  	%r105, %r53, 2147483632;
	neg.s32 	%r104, %r105;
	mul.wide.u32 	%rd40, %r65, 2;
	add.s64 	%rd41, %rd40, %rd17;
	add.s64 	%rd61, %rd41, 16;
	mov.f32 	%f115, 0f00000000;
$L__BB0_34:
	.pragma "nounroll";
	ld.u16 	%rs237, [%rd61+-16];
	// begin inline asm
	{  cvt.f32.f16 %f49, %rs237;}

	// end inline asm
	add.f32 	%f65, %f115, %f49;
	ld.u16 	%rs238, [%rd61+-14];
	// begin inline asm
	{  cvt.f32.f16 %f50, %rs238;}

	// end inline asm
	add.f32 	%f66, %f65, %f50;
	ld.u16 	%rs239, [%rd61+-12];
	// begin inline asm
	{  cvt.f32.f16 %f51, %rs239;}

	// end inline asm
	add.f32 	%f67, %f66, %f51;
	ld.u16 	%rs240, [%rd61+-10];
	// begin inline asm
	{  cvt.f32.f16 %f52, %rs240;}

	// end inline asm
	add.f32 	%f68, %f67, %f52;
	ld.u16 	%rs241, [%rd61+-8];
	// begin inline asm
	{  cvt.f32.f16 %f53, %rs241;}

	// end inline asm
	add.f32 	%f69, %f68, %f53;
	ld.u16 	%rs242, [%rd61+-6];
	// begin inline asm
	{  cvt.f32.f16 %f54, %rs242;}

	// end inline asm
	add.f32 	%f70, %f69, %f54;
	ld.u16 	%rs243, [%rd61+-4];
	// begin inline asm
	{  cvt.f32.f16 %f55, %rs243;}

	// end inline asm
	add.f32 	%f71, %f70, %f55;
	ld.u16 	%rs244, [%rd61+-2];
	// begin inline asm
	{  cvt.f32.f16 %f56, %rs244;}

	// end inline asm
	add.f32 	%f72, %f71, %f56;
	ld.u16 	%rs245, [%rd61];
	// begin inline asm
	{  cvt.f32.f16 %f57, %rs245;}

	// end inline asm
	add.f32 	%f73, %f72, %f57;
	ld.u16 	%rs246, [%rd61+2];
	// begin inline asm
	{  cvt.f32.f16 %f58, %rs246;}

	// end inline asm
	add.f32 	%f74, %f73, %f58;
	ld.u16 	%rs247, [%rd61+4];
	// begin inline asm
	{  cvt.f32.f16 %f59, %rs247;}

	// end inline asm
	add.f32 	%f75, %f74, %f59;
	ld.u16 	%rs248, [%rd61+6];
	// begin inline asm
	{  cvt.f32.f16 %f60, %rs248;}

	// end inline asm
	add.f32 	%f76, %f75, %f60;
	ld.u16 	%rs249, [%rd61+8];
	// begin inline asm
	{  cvt.f32.f16 %f61, %rs249;}

	// end inline asm
	add.f32 	%f77, %f76, %f61;
	ld.u16 	%rs250, [%rd61+10];
	// begin inline asm
	{  cvt.f32.f16 %f62, %rs250;}

	// end inline asm
	add.f32 	%f78, %f77, %f62;
	ld.u16 	%rs251, [%rd61+12];
	// begin inline asm
	{  cvt.f32.f16 %f63, %rs251;}

	// end inline asm
	add.f32 	%f79, %f78, %f63;
	ld.u16 	%rs252, [%rd61+14];
	// begin inline asm
	{  cvt.f32.f16 %f64, %rs252;}

	// end inline asm
	add.f32 	%f115, %f79, %f64;
	add.s32 	%r104, %r104, 16;
	add.s64 	%rd61, %rd61, 32;
	setp.ne.s32 	%p28, %r104, 0;
	@%p28 bra 	$L__BB0_34;
$L__BB0_35:
	setp.eq.s32 	%p29, %r26, 0;
	@%p29 bra 	$L__BB0_44;
	and.b32  	%r42, %r53, 7;
	setp.lt.u32 	%p30, %r26, 8;
	@%p30 bra 	$L__BB0_38;
	add.s32 	%r86, %r105, %r65;
	mul.wide.u32 	%rd42, %r86, 2;
	add.s64 	%rd43, %rd17, %rd42;
	ld.u16 	%rs253, [%rd43];
	// begin inline asm
	{  cvt.f32.f16 %f81, %rs253;}

	// end inline asm
	add.f32 	%f89, %f115, %f81;
	cvt.u64.u32 	%rd44, %r65;
	cvt.u64.u32 	%rd45, %r105;
	add.s64 	%rd46, %rd45, %rd44;
	shl.b64 	%rd47, %rd46, 1;
	add.s64 	%rd48, %rd17, %rd47;
	ld.u16 	%rs254, [%rd48+2];
	// begin inline asm
	{  cvt.f32.f16 %f82, %rs254;}

	// end inline asm
	add.f32 	%f90, %f89, %f82;
	ld.u16 	%rs255, [%rd48+4];
	// begin inline asm
	{  cvt.f32.f16 %f83, %rs255;}

	// end inline asm
	add.f32 	%f91, %f90, %f83;
	ld.u16 	%rs256, [%rd48+6];
	// begin inline asm
	{  cvt.f32.f16 %f84, %rs256;}

	// end inline asm
	add.f32 	%f92, %f91, %f84;
	ld.u16 	%rs257, [%rd48+8];
	// begin inline asm
	{  cvt.f32.f16 %f85, %rs257;}

	// end inline asm
	add.f32 	%f93, %f92, %f85;
	ld.u16 	%rs258, [%rd48+10];
	// begin inline asm
	{  cvt.f32.f16 %f86, %rs258;}

	// end inline asm
	add.f32 	%f94, %f93, %f86;
	ld.u16 	%rs259, [%rd48+12];
	// begin inline asm
	{  cvt.f32.f16 %f87, %rs259;}

	// end inline asm
	add.f32 	%f95, %f94, %f87;
	ld.u16 	%rs260, [%rd48+14];
	// begin inline asm
	{  cvt.f32.f16 %f88, %rs260;}

	// end inline asm
	add.f32 	%f115, %f95, %f88;
	add.s32 	%r105, %r105, 8;
$L__BB0_38:
	setp.eq.s32 	%p31, %r42, 0;
	@%p31 bra 	$L__BB0_44;
	and.b32  	%r45, %r53, 3;
	setp.lt.u32 	%p32, %r42, 4;
	@%p32 bra 	$L__BB0_41;
	add.s32 	%r87, %r105, %r65;
	mul.wide.u32 	%rd49, %r87, 2;
	add.s64 	%rd50, %rd17, %rd49;
	ld.u16 	%rs261, [%rd50];
	// begin inline asm
	{  cvt.f32.f16 %f97, %rs261;}

	// end inline asm
	add.f32 	%f101, %f115, %f97;
	cvt.u64.u32 	%rd51, %r65;
	cvt.u64.u32 	%rd52, %r105;
	add.s64 	%rd53, %rd52, %rd51;
	shl.b64 	%rd54, %rd53, 1;
	add.s64 	%rd55, %rd17, %rd54;
	ld.u16 	%rs262, [%rd55+2];
	// begin inline asm
	{  cvt.f32.f16 %f98, %rs262;}

	// end inline asm
	add.f32 	%f102, %f101, %f98;
	ld.u16 	%rs263, [%rd55+4];
	// begin inline asm
	{  cvt.f32.f16 %f99, %rs263;}

	// end inline asm
	add.f32 	%f103, %f102, %f99;
	ld.u16 	%rs264, [%rd55+6];
	// begin inline asm
	{  cvt.f32.f16 %f100, %rs264;}

	// end inline asm
	add.f32 	%f115, %f103, %f100;
	add.s32 	%r105, %r105, 4;
$L__BB0_41:
	setp.eq.s32 	%p33, %r45, 0;
	@%p33 bra 	$L__BB0_44;
	add.s32 	%r88, %r4, %r105;
	add.s32 	%r89, %r88, %r3;
	mul.wide.u32 	%rd56, %r89, 2;
	add.s64 	%rd62, %rd17, %rd56;
	neg.s32 	%r108, %r45;
$L__BB0_43:
	.pragma "nounroll";
	ld.u16 	%rs265, [%rd62];
	// begin inline asm
	{  cvt.f32.f16 %f104, %rs265;}

	// end inline asm
	add.f32 	%f115, %f115, %f104;
	add.s64 	%rd62, %rd62, 2;
	add.s32 	%r108, %r108, 1;
	setp.ne.s32 	%p34, %r108, 0;
	@%p34 bra 	$L__BB0_43;
$L__BB0_44:
	cvt.rn.f32.s32 	%f105, %r53;
	div.rn.f32 	%f106, %f115, %f105;
	mad.lo.s32 	%r90, %r55, %r1, %r62;
	mad.lo.s32 	%r91, %r90, %r66, %r90;
	add.s32 	%r92, %r91, %r65;
	cvta.to.global.u64 	%rd57, %rd14;
	mul.wide.s32 	%rd58, %r92, 4;
	add.s64 	%rd59, %rd57, %rd58;
	st.global.f32 	[%rd59], %f106;
	{ // callseq 1, 0
	.param .b64 param0;
	st.param.b64 	[param0], %rd17;
	call.uni 
	free, 
	(
	param0
	);
	} // callseq 1
$L__BB0_45:
	ret;

}


// ===== COMPILED SASS (sm_100) =====

	.target	sm_100

	.elftype	@"ET_EXEC"


//--------------------- .note.nv.tkinfo           --------------------------
	.section	.note.nv.tkinfo,"",@"SHT_NOTE"
	.sectionflags	@"SHF_NOTE_NV_TKINFO"
	.tkinfo
        /*0018*/ 	.word	0x00000002
        /*0030*/ 	.string	""
        /*0030*/ 	.string	"ptxas"
        /*0030*/ 	.string	"Cuda compilation tools, release 13.0, V13.0.88"
        /*0030*/ 	.string	"Build cuda_13.0.r13.0/compiler.36424714_0"
        /*0030*/ 	.string	"-arch sm_100 -m 64 "



//--------------------- .note.nv.cuinfo           --------------------------
	.section	.note.nv.cuinfo,"",@"SHT_NOTE"
	.sectionflags	@"SHF_NOTE_NV_CUINFO"
        /*0018*/ 	.short	0x0002
        /*001a*/ 	.short	0x0064
        /*001c*/ 	.short	0x0082
	.zero		2


//--------------------- .nv.info                  --------------------------
	.section	.nv.info,"",@"SHT_CUDA_INFO"
	.align	4


	//----- nvinfo : EIATTR_REGCOUNT
	.align		4
        /*0000*/ 	.byte	0x04, 0x2f
        /*0002*/ 	.short	(.L_1 - .L_0)
	.align		4
.L_0:
        /*0004*/ 	.word	index@(_Z20cholesky_pool_kernelPKfPfiiii)
        /*0008*/ 	.word	0x0000001e


	//----- nvinfo : EIATTR_FRAME_SIZE
	.align		4
.L_1:
        /*000c*/ 	.byte	0x04, 0x11
        /*000e*/ 	.short	(.L_3 - .L_2)
	.align		4
.L_2:
        /*0010*/ 	.word	index@($__internal_1_$__cuda_sm3x_div_rn_noftz_f32_slowpath)
        /*0014*/ 	.word	0x00000000


	//----- nvinfo : EIATTR_FRAME_SIZE
	.align		4
.L_3:
        /*0018*/ 	.byte	0x04, 0x11
        /*001a*/ 	.short	(.L_5 - .L_4)
	.align		4
.L_4:
        /*001c*/ 	.word	index@($__internal_0_$__cuda_sm20_sqrt_rn_f32_slowpath)
        /*0020*/ 	.word	0x00000000


	//----- nvinfo : EIATTR_FRAME_SIZE
	.align		4
.L_5:
        /*0024*/ 	.byte	0x04, 0x11
        /*0026*/ 	.short	(.L_7 - .L_6)
	.align		4
.L_6:
        /*0028*/ 	.word	index@(_Z20cholesky_pool_kernelPKfPfiiii)
        /*002c*/ 	.word	0x00000000


	//----- nvinfo : EIATTR_MIN_STACK_SIZE
	.align		4
.L_7:
        /*0030*/ 	.byte	0x04, 0x12
        /*0032*/ 	.short	(.L_9 - .L_8)
	.align		4
.L_8:
        /*0034*/ 	.word	index@(_Z20cholesky_pool_kernelPKfPfiiii)
        /*0038*/ 	.word	0x00000000
.L_9:


//--------------------- .nv.compat                --------------------------
	.section	.nv.compat,"",@"SHT_CUDA_COMPAT_INFO"
	.align	4
        /*0000*/ 	.byte	0x02, 0x09, 0x00, 0x00, 0x02, 0x02, 0x01, 0x00, 0x02, 0x05, 0x05, 0x00, 0x03, 0x07, 0x01, 0x01
        /*0010*/ 	.byte	0x02, 0x03, 0x00, 0x00, 0x02, 0x06, 0x01, 0x00, 0x04, 0x0b, 0x08, 0x00, 0x01, 0x00, 0x00, 0x00
        /*0020*/ 	.byte	0x00, 0x00, 0x00, 0x00


//--------------------- .nv.info._Z20cholesky_pool_kernelPKfPfiiii --------------------------
	.section	.nv.info._Z20cholesky_pool_kernelPKfPfiiii,"",@"SHT_CUDA_INFO"
	.sectionflags	@""
	.align	4


	//----- nvinfo : EIATTR_CUDA_API_VERSION
	.align		4
        /*0000*/ 	.byte	0x04, 0x37
        /*0002*/ 	.short	(.L_11 - .L_10)
.L_10:
        /*0004*/ 	.word	0x00000082


	//----- nvinfo : EIATTR_KPARAM_INFO
	.align		4
.L_11:
        /*0008*/ 	.byte	0x04, 0x17
        /*000a*/ 	.short	(.L_13 - .L_12)
.L_12:
        /*000c*/ 	.word	0x00000000
        /*0010*/ 	.short	0x0005
        /*0012*/ 	.short	0x001c
        /*0014*/ 	.byte	0x00, 0xf0, 0x11, 0x00


	//----- nvinfo : EIATTR_KPARAM_INFO
	.align		4
.L_13:
        /*0018*/ 	.byte	0x04, 0x17
        /*001a*/ 	.short	(.L_15 - .L_14)
.L_14:
        /*001c*/ 	.word	0x00000000
        /*0020*/ 	.short	0x0004
        /*0022*/ 	.short	0x0018
        /*0024*/ 	.byte	0x00, 0xf0, 0x11, 0x00


	//----- nvinfo : EIATTR_KPARAM_INFO
	.align		4
.L_15:
        /*0028*/ 	.byte	0x04, 0x17
        /*002a*/ 	.short	(.L_17 - .L_16)
.L_16:
        /*002c*/ 	.word	0x00000000
        /*0030*/ 	.short	0x0003
        /*0032*/ 	.short	0x0014
        /*0034*/ 	.byte	0x00, 0xf0, 0x11, 0x00


	//----- nvinfo : EIATTR_KPARAM_INFO
	.align		4
.L_17:
        /*0038*/ 	.byte	0x04, 0x17
        /*003a*/ 	.short	(.L_19 - .L_18)
.L_18:
        /*003c*/ 	.word	0x00000000
        /*0040*/ 	.short	0x0002
        /*0042*/ 	.short	0x0010
        /*0044*/ 	.byte	0x00, 0xf0, 0x11, 0x00


	//----- nvinfo : EIATTR_KPARAM_INFO
	.align		4
.L_19:
        /*0048*/ 	.byte	0x04, 0x17
        /*004a*/ 	.short	(.L_21 - .L_20)
.L_20:
        /*004c*/ 	.word	0x00000000
        /*0050*/ 	.short	0x0001
        /*0052*/ 	.short	0x0008
        /*0054*/ 	.byte	0x00, 0xf5, 0x21, 0x00


	//----- nvinfo : EIATTR_KPARAM_INFO
	.align		4
.L_21:
        /*0058*/ 	.byte	0x04, 0x17
        /*005a*/ 	.short	(.L_23 - .L_22)
.L_22:
        /*005c*/ 	.word	0x00000000
        /*0060*/ 	.short	0x0000
        /*0062*/ 	.short	0x0000
        /*0064*/ 	.byte	0x00, 0xf5, 0x21, 0x00


	//----- nvinfo : EIATTR_SPARSE_MMA_MASK
	.align		4
.L_23:
        /*0068*/ 	.byte	0x03, 0x50
        /*006a*/ 	.short	0x0000


	//----- nvinfo : EIATTR_MAXREG_COUNT
	.align		4
        /*006c*/ 	.byte	0x03, 0x1b
        /*006e*/ 	.short	0x00ff


	//----- nvinfo : EIATTR_EXTERNS
	.align		4
        /*0070*/ 	.byte	0x04, 0x0f
        /*0072*/ 	.short	(.L_25 - .L_24)


	//   ....[0]....
	.align		4
.L_24:
        /*0074*/ 	.word	index@(malloc)


	//   ....[1]....
	.align		4
        /*0078*/ 	.word	index@(free)


	//----- nvinfo : EIATTR_MERCURY_ISA_VERSION
	.align		4
.L_25:
        /*007c*/ 	.byte	0x03, 0x5f
        /*007e*/ 	.short	0x0101


	//----- nvinfo : EIATTR_VRC_CTA_INIT_COUNT
	.align		4
        /*0080*/ 	.byte	0x02, 0x4a
	.zero		1
	.zero		1


	//----- nvinfo : EIATTR_SYSCALL_OFFSETS
	.align		4
        /*0084*/ 	.byte	0x04, 0x46
        /*0086*/ 	.short	(.L_27 - .L_26)


	//   ....[0]....
.L_26:
        /*0088*/ 	.word	0x000001e0


	//   ....[1]....
        /*008c*/ 	.word	0x00002780


	//----- nvinfo : EIATTR_EXIT_INSTR_OFFSETS
	.align		4
.L_27:
        /*0090*/ 	.byte	0x04, 0x1c
        /*0092*/ 	.short	(.L_29 - .L_28)


	//   ....[0]....
.L_28:
        /*0094*/ 	.word	0x00000130


	//   ....[1]....
        /*0098*/ 	.word	0x00002790


	//----- nvinfo : EIATTR_CRS_STACK_SIZE
	.align		4
.L_29:
        /*009c*/ 	.byte	0x04, 0x1e
        /*009e*/ 	.short	(.L_31 - .L_30)
.L_30:
        /*00a0*/ 	.word	0x00000000


	//----- nvinfo : EIATTR_CBANK_PARAM_SIZE
	.align		4
.L_31:
        /*00a4*/ 	.byte	0x03, 0x19
        /*00a6*/ 	.short	0x0020


	//----- nvinfo : EIATTR_PARAM_CBANK
	.align		4
        /*00a8*/ 	.byte	0x04, 0x0a
        /*00aa*/ 	.short	(.L_33 - .L_32)
	.align		4
.L_32:
        /*00ac*/ 	.word	index@(.nv.constant0._Z20cholesky_pool_kernelPKfPfiiii)
        /*00b0*/ 	.short	0x0380
        /*00b2*/ 	.short	0x0020


	//----- nvinfo : EIATTR_SW_WAR
	.align		4
.L_33:
        /*00b4*/ 	.byte	0x04, 0x36
        /*00b6*/ 	.short	(.L_35 - .L_34)
.L_34:
        /*00b8*/ 	.word	0x00000008
.L_35:


//--------------------- .nv.callgraph             --------------------------
	.section	.nv.callgraph,"",@"SHT_CUDA_CALLGRAPH"
	.align	4
	.sectionentsize	8
	.align		4
        /*0000*/ 	.word	0x00000000
	.align		4
        /*0004*/ 	.word	0xffffffff
	.align		4
        /*0008*/ 	.word	index@(_Z20cholesky_pool_kernelPKfPfiiii)
	.align		4
        /*000c*/ 	.word	index@(free)
	.align		4
        /*0010*/ 	.word	index@(_Z20cholesky_pool_kernelPKfPfiiii)
	.align		4
        /*0014*/ 	.word	index@(malloc)
	.align		4
        /*0018*/ 	.word	0x00000000
	.align		4
        /*001c*/ 	.word	0xfffffffe
	.align		4
        /*0020*/ 	.word	0x00000000
	.align		4
        /*0024*/ 	.word	0xfffffffd
	.align		4
        /*0028*/ 	.word	0x00000000
	.align		4
        /*002c*/ 	.word	0xfffffffc


//--------------------- .nv.constant4             --------------------------
	.section	.nv.constant4,"a",@progbits
	.align	8
	.align		8
.nv.constant4:
        /*0000*/ 	.dword	malloc
	.align		8
        /*0008*/ 	.dword	free


//--------------------- .text._Z20cholesky_pool_kernelPKfPfiiii --------------------------
	.section	.text._Z20cholesky_pool_kernelPKfPfiiii,"ax",@progbits
	.align	128
        .global         _Z20cholesky_pool_kernelPKfPfiiii
        .type           _Z20cholesky_pool_kernelPKfPfiiii,@function
        .size           _Z20cholesky_pool_kernelPKfPfiiii,(.L_x_48 - _Z20cholesky_pool_kernelPKfPfiiii)
        .other          _Z20cholesky_pool_kernelPKfPfiiii,@"STO_CUDA_ENTRY STV_DEFAULT"
_Z20cholesky_pool_kernelPKfPfiiii:
.text._Z20cholesky_pool_kernelPKfPfiiii:
[----:B------:R-:W0:Y:S01]  /*0000*/  LDC R1, c[0x0][0x37c] ;  /* 0x0000df00ff017b82 */ /* 0x000e220000000800 */
[----:B------:R-:W1:Y:S07]  /*0010*/  S2R R0, SR_TID.Y ;  /* 0x0000000000007919 */ /* 0x000e6e0000002200 */
[----:B------:R-:W2:Y:S01]  /*0020*/  LDC R16, c[0x0][0x360] ;  /* 0x0000d800ff107b82 */ /* 0x000ea20000000800 */
[----:B------:R-:W3:Y:S01]  /*0030*/  LDCU.128 UR8, c[0x0][0x390] ;  /* 0x00007200ff0877ac */ /* 0x000ee20008000c00 */
[----:B------:R-:W2:Y:S01]  /*0040*/  S2R R3, SR_TID.X ;  /* 0x0000000000037919 */ /* 0x000ea20000002100 */
[----:B------:R-:W4:Y:S05]  /*0050*/  S2R R18, SR_TID.Z ;  /* 0x0000000000127919 */ /* 0x000f2a0000002300 */
[----:B------:R-:W1:Y:S08]  /*0060*/  S2UR UR6, SR_CTAID.Y ;  /* 0x00000000000679c3 */ /* 0x000e700000002600 */
[----:B------:R-:W1:Y:S01]  /*0070*/  LDC R19, c[0x0][0x364] ;  /* 0x0000d900ff137b82 */ /* 0x000e620000000800 */
[----:B------:R-:W5:Y:S01]  /*0080*/  LDCU UR4, c[0x0][0x368] ;  /* 0x00006d00ff0477ac */ /* 0x000f620008000800 */
[----:B---3--:R-:W-:-:S06]  /*0090*/  UIADD3 UR37, UPT, UPT, UR10, -UR11, URZ ;  /* 0x8000000b0a257290 */ /* 0x008fcc000fffe0ff */
[----:B------:R-:W5:Y:S08]  /*00a0*/  S2UR UR36, SR_CTAID.Z ;  /* 0x00000000002479c3 */ /* 0x000f700000002700 */
[----:B------:R-:W2:Y:S01]  /*00b0*/  S2UR UR5, SR_CTAID.X ;  /* 0x00000000000579c3 */ /* 0x000ea20000002500 */
[----:B-1----:R-:W-:-:S05]  /*00c0*/  IMAD R19, R19, UR6, R0 ;  /* 0x0000000613137c24 */ /* 0x002fca000f8e0200 */
[----:B------:R-:W-:Y:S01]  /*00d0*/  ISETP.GE.AND P0, PT, R19, UR9, PT ;  /* 0x0000000913007c0c */ /* 0x000fe2000bf06270 */
[----:B-----5:R-:W-:-:S06]  /*00e0*/  UIMAD UR36, UR36, UR4, URZ ;  /* 0x00000004242472a4 */ /* 0x020fcc000f8e02ff */
[----:B----4-:R-:W-:Y:S02]  /*00f0*/  VIADD R17, R18, UR36 ;  /* 0x0000002412117c36 */ /* 0x010fe40008000000 */
[----:B--2---:R-:W-:-:S05]  /*0100*/  IMAD R16, R16, UR5, R3 ;  /* 0x0000000510107c24 */ /* 0x004fca000f8e0203 */
[----:B------:R-:W-:-:S04]  /*0110*/  ISETP.GE.OR P0, PT, R16, UR8, P0 ;  /* 0x0000000810007c0c */ /* 0x000fc80008706670 */
[----:B------:R-:W-:-:S13]  /*0120*/  ISETP.GT.OR P0, PT, R17, UR37, P0 ;  /* 0x0000002511007c0c */ /* 0x000fda0008704670 */
[----:B0-----:R-:W-:Y:S05]  /*0130*/  @P0 EXIT ;  /* 0x000000000000094d */ /* 0x001fea0003800000 */
[----:B------:R-:W-:Y:S01]  /*0140*/  MOV R0, 0x0 ;  /* 0x0000000000007802 */ /* 0x000fe20000000f00 */
[----:B------:R-:W-:Y:S01]  /*0150*/  UIMAD.WIDE UR4, UR10, 0x2, URZ ;  /* 0x000000020a0478a5 */ /* 0x000fe2000f8e02ff */
[----:B------:R-:W0:Y:S02]  /*0160*/  LDCU UR38, c[0x0][0x398] ;  /* 0x00007300ff2677ac */ /* 0x000e240008000800 */
[----:B------:R1:W2:Y:S03]  /*0170*/  LDC.64 R2, c[0x4][R0] ;  /* 0x0100000000027b82 */ /* 0x0002a60000000a00 */
[----:B------:R-:W-:Y:S02]  /*0180*/  IMAD.U32 R7, RZ, RZ, UR5 ;  /* 0x00000005ff077e24 */ /* 0x000fe4000f8e00ff */
[----:B------:R-:W-:Y:S02]  /*0190*/  IMAD.U32 R5, RZ, RZ, UR5 ;  /* 0x00000005ff057e24 */ /* 0x000fe4000f8e00ff */
[----:B------:R-:W-:-:S02]  /*01a0*/  IMAD.U32 R4, RZ, RZ, UR4 ;  /* 0x00000004ff047e24 */ /* 0x000fc4000f8e00ff */
[----:B------:R-:W-:Y:S02]  /*01b0*/  IMAD.U32 R6, RZ, RZ, UR4 ;  /* 0x00000004ff067e24 */ /* 0x000fe4000f8e00ff */
[----:B-1----:R-:W-:-:S07]  /*01c0*/  IMAD.MOV.U32 R5, RZ, RZ, R7 ;  /* 0x000000ffff057224 */ /* 0x002fce00078e0007 */
[----:B------:R-:W-:-:S07]  /*01d0*/  LEPC R20, `(.L_x_0) ;  /* 0x000000001014794e */ /* 0x000fce0000000000 */
[----:B0-2---:R-:W-:Y:S05]  /*01e0*/  CALL.ABS.NOINC R2 ;  /* 0x0000000002007343 */ /* 0x005fea0003c00000 */
.L_x_0:
[----:B------:R-:W0:Y:S01]  /*01f0*/  LDCU UR4, c[0x0][0x398] ;  /* 0x00007300ff0477ac */ /* 0x000e220008000800 */
[----:B------:R-:W1:Y:S01]  /*0200*/  LDC.64 R6, c[0x0][0x358] ;  /* 0x0000d600ff067b82 */ /* 0x000e620000000a00 */
[----:B0-----:R-:W-:-:S05]  /*0210*/  IMAD.U32 R0, RZ, RZ, UR4 ;  /* 0x00000004ff007e24 */ /* 0x001fca000f8e00ff */
[----:B------:R-:W-:-:S13]  /*0220*/  ISETP.GE.AND P0, PT, R0, 0x1, PT ;  /* 0x000000010000780c */ /* 0x000fda0003f06270 */
[----:B------:R-:W-:Y:S05]  /*0230*/  @!P0 BRA `(.L_x_1) ;  /* 0x0000001800388947 */ /* 0x000fea0003800000 */
[----:B------:R-:W0:Y:S01]  /*0240*/  LDCU UR4, c[0x0][0x394] ;  /* 0x00007280ff0477ac */ /* 0x000e220008000800 */
[C---:B------:R-:W-:Y:S01]  /*0250*/  ISETP.GE.U32.AND P0, PT, R0.reuse, 0x10, PT ;  /* 0x000000100000780c */ /* 0x040fe20003f06070 */
[----:B------:R-:W-:Y:S01]  /*0260*/  IMAD.MOV.U32 R3, RZ, RZ, RZ ;  /* 0x000000ffff037224 */ /* 0x000fe200078e00ff */
[----:B------:R-:W-:-:S04]  /*0270*/  LOP3.LUT R14, R0, 0xf, RZ, 0xc0, !PT ;  /* 0x0000000f000e7812 */ /* 0x000fc800078ec0ff */
[----:B------:R-:W-:Y:S01]  /*0280*/  ISETP.NE.AND P1, PT, R14, RZ, PT ;  /* 0x000000ff0e00720c */ /* 0x000fe20003f25270 */
[----:B0-----:R-:W-:-:S06]  /*0290*/  IMAD R9, R16, UR4, R19 ;  /* 0x0000000410097c24 */ /* 0x001fcc000f8e0213 */
[----:B------:R-:W-:Y:S06]  /*02a0*/  @!P0 BRA `(.L_x_2) ;  /* 0x00000004003c8947 */ /* 0x000fec0003800000 */
[----:B------:R-:W-:Y:S01]  /*02b0*/  BSSY.RECONVERGENT B0, `(.L_x_2) ;  /* 0x000004e000007945 */ /* 0x000fe20003800200 */
[----:B------:R-:W-:Y:S01]  /*02c0*/  LOP3.LUT R3, R0, 0x7ffffff0, RZ, 0xc0, !PT ;  /* 0x7ffffff000037812 */ /* 0x000fe200078ec0ff */
[----:B------:R-:W-:-:S07]  /*02d0*/  IMAD.MOV.U32 R2, RZ, RZ, RZ ;  /* 0x000000ffff027224 */ /* 0x000fce00078e00ff */
.L_x_3:
[----:B------:R-:W0:Y:S01]  /*02e0*/  LDC.64 R10, c[0x0][0x380] ;  /* 0x0000e000ff0a7b82 */ /* 0x000e220000000a00 */
[----:B------:R-:W-:Y:S01]  /*02f0*/  IMAD.U32 R0, RZ, RZ, UR38 ;  /* 0x00000026ff007e24 */ /* 0x000fe2000f8e00ff */
[----:B-1----:R-:W-:Y:S02]  /*0300*/  R2UR UR4, R6 ;  /* 0x00000000060472ca */ /* 0x002fe400000e0000 */
[----:B------:R-:W-:Y:S01]  /*0310*/  R2UR UR5, R7 ;  /* 0x00000000070572ca */ /* 0x000fe200000e0000 */
[----:B--2---:R-:W-:-:S04]  /*0320*/  IMAD R13, R9, R0, R2 ;  /* 0x00000000090d7224 */ /* 0x004fc800078e0202 */
[----:B0-----:R-:W-:-:S08]  /*0330*/  IMAD.WIDE R10, R13, 0x4, R10 ;  /* 0x000000040d0a7825 */ /* 0x001fd000078e020a */
[----:B------:R-:W2:Y:S01]  /*0340*/  LDG.E R8, desc[UR4][R10.64] ;  /* 0x000000040a087981 */ /* 0x000ea2000c1e1900 */
[----:B------:R-:W-:Y:S01]  /*0350*/  R2UR UR6, R6 ;  /* 0x00000000060672ca */ /* 0x000fe200000e0000 */
[----:B------:R-:W-:Y:S01]  /*0360*/  IMAD.WIDE.U32 R12, R2, 0x2, R4 ;  /* 0x00000002020c7825 */ /* 0x000fe200078e0004 */
[----:B------:R-:W-:Y:S02]  /*0370*/  R2UR UR7, R7 ;  /* 0x00000000070772ca */ /* 0x000fe400000e0000 */
[----:B--2---:R-:W-:-:S04]  /*0380*/  F2FP.F16.F32.PACK_AB R8, RZ, R8 ;  /* 0x00000008ff08723e */ /* 0x004fc800000000ff */
[----:B------:R-:W-:-:S05]  /*0390*/  PRMT R15, R8, 0x7610, R15 ;  /* 0x00007610080f7816 */ /* 0x000fca000000000f */
[----:B------:R0:W-:Y:S04]  /*03a0*/  ST.E.U16 desc[UR4][R12.64], R15 ;  /* 0x0000000f0c007985 */ /* 0x0001e8000c101504 */
[----:B------:R-:W2:Y:S02]  /*03b0*/  LDG.E R8, desc[UR6][R10.64+0x4] ;  /* 0x000004060a087981 */ /* 0x000ea4000c1e1900 */
[----:B--2---:R-:W-:-:S04]  /*03c0*/  F2FP.F16.F32.PACK_AB R8, RZ, R8 ;  /* 0x00000008ff08723e */ /* 0x004fc800000000ff */
[----:B------:R-:W-:-:S05]  /*03d0*/  PRMT R20, R8, 0x7610, R20 ;  /* 0x0000761008147816 */ /* 0x000fca0000000014 */
[----:B------:R1:W-:Y:S04]  /*03e0*/  ST.E.U16 desc[UR4][R12.64+0x2], R20 ;  /* 0x000002140c007985 */ /* 0x0003e8000c101504 */
[----:B------:R-:W2:Y:S02]  /*03f0*/  LDG.E R8, desc[UR6][R10.64+0x8] ;  /* 0x000008060a087981 */ /* 0x000ea4000c1e1900 */
[----:B--2---:R-:W-:-:S04]  /*0400*/  F2FP.F16.F32.PACK_AB R8, RZ, R8 ;  /* 0x00000008ff08723e */ /* 0x004fc800000000ff */
[----:B0-----:R-:W-:-:S05]  /*0410*/  PRMT R15, R8, 0x7610, R15 ;  /* 0x00007610080f7816 */ /* 0x001fca000000000f */
[----:B------:R0:W-:Y:S04]  /*0420*/  ST.E.U16 desc[UR4][R12.64+0x4], R15 ;  /* 0x0000040f0c007985 */ /* 0x0001e8000c101504 */
[----:B------:R-:W2:Y:S02]  /*0430*/  LDG.E R8, desc[UR6][R10.64+0xc] ;  /* 0x00000c060a087981 */ /* 0x000ea4000c1e1900 */
[----:B--2---:R-:W-:-:S04]  /*0440*/  F2FP.F16.F32.PACK_AB R8, RZ, R8 ;  /* 0x00000008ff08723e */ /* 0x004fc800000000ff */
[----:B-1----:R-:W-:-:S05]  /*0450*/  PRMT R20, R8, 0x7610, R20 ;  /* 0x0000761008147816 */ /* 0x002fca0000000014 */
        /* <DEDUP_REMOVED lines=41> */
[----:B------:R-:W3:Y:S01]  /*06f0*/  LDG.E R8, desc[UR6][R10.64+0x38] ;  /* 0x000038060a087981 */ /* 0x000ee2000c1e1900 */
[----:B------:R-:W-:Y:S01]  /*0700*/  VIADD R2, R2, 0x10 ;  /* 0x0000001002027836 */ /* 0x000fe20000000000 */
[----:B---3--:R-:W-:-:S04]  /*0710*/  F2FP.F16.F32.PACK_AB R8, RZ, R8 ;  /* 0x00000008ff08723e */ /* 0x008fc800000000ff */
[----:B0-----:R-:W-:-:S05]  /*0720*/  PRMT R15, R8, 0x7610, R15 ;  /* 0x00007610080f7816 */ /* 0x001fca000000000f */
[----:B------:R2:W-:Y:S04]  /*0730*/  ST.E.U16 desc[UR4][R12.64+0x1c], R15 ;  /* 0x00001c0f0c007985 */ /* 0x0005e8000c101504 */
[----:B------:R-:W3:Y:S01]  /*0740*/  LDG.E R8, desc[UR6][R10.64+0x3c] ;  /* 0x00003c060a087981 */ /* 0x000ee2000c1e1900 */
[----:B------:R-:W-:Y:S02]  /*0750*/  ISETP.NE.AND P0, PT, R2, R3, PT ;  /* 0x000000030200720c */ /* 0x000fe40003f05270 */
[----:B---3--:R-:W-:-:S05]  /*0760*/  F2FP.F16.F32.PACK_AB R8, RZ, R8 ;  /* 0x00000008ff08723e */ /* 0x008fca00000000ff */
[----:B------:R2:W-:Y:S06]  /*0770*/  ST.E.U16 desc[UR4][R12.64+0x1e], R8 ;  /* 0x00001e080c007985 */ /* 0x0005ec000c101504 */
[----:B------:R-:W-:Y:S05]  /*0780*/  @P0 BRA `(.L_x_3) ;  /* 0xfffffff800d40947 */ /* 0x000fea000383ffff */
[----:B------:R-:W-:Y:S05]  /*0790*/  BSYNC.RECONVERGENT B0 ;  /* 0x0000000000007941 */ /* 0x000fea0003800200 */
.L_x_2:
[----:B------:R-:W-:Y:S05]  /*07a0*/  @!P1 BRA `(.L_x_4) ;  /* 0x0000000400709947 */ /* 0x000fea0003800000 */
[----:B------:R-:W-:Y:S02]  /*07b0*/  ISETP.GE.U32.AND P0, PT, R14, 0x8, PT ;  /* 0x000000080e00780c */ /* 0x000fe40003f06070 */
[----:B--2---:R-:W-:-:S04]  /*07c0*/  LOP3.LUT R8, R0, 0x7, RZ, 0xc0, !PT ;  /* 0x0000000700087812 */ /* 0x004fc800078ec0ff */
[----:B------:R-:W-:-:S07]  /*07d0*/  ISETP.NE.AND P1, PT, R8, RZ, PT ;  /* 0x000000ff0800720c */ /* 0x000fce0003f25270 */
[----:B------:R-:W-:Y:S06]  /*07e0*/  @!P0 BRA `(.L_x_5) ;  /* 0x0000000000a08947 */ /* 0x000fec0003800000 */
[----:B------:R-:W0:Y:S01]  /*07f0*/  LDC.64 R10, c[0x0][0x380] ;  /* 0x0000e000ff0a7b82 */ /* 0x000e220000000a00 */
[----:B-1----:R-:W-:Y:S01]  /*0800*/  R2UR UR4, R6 ;  /* 0x00000000060472ca */ /* 0x002fe200000e0000 */
[----:B------:R-:W-:Y:S01]  /*0810*/  IMAD R13, R9, R0, R3 ;  /* 0x00000000090d7224 */ /* 0x000fe200078e0203 */
[----:B------:R-:W-:-:S03]  /*0820*/  R2UR UR5, R7 ;  /* 0x00000000070572ca */ /* 0x000fc600000e0000 */
[----:B0-----:R-:W-:-:S10]  /*0830*/  IMAD.WIDE R10, R13, 0x4, R10 ;  /* 0x000000040d0a7825 */ /* 0x001fd400078e020a */
        /* <DEDUP_REMOVED lines=27> */
[----:B------:R-:W3:Y:S02]  /*09f0*/  LDG.E R2, desc[UR6][R10.64+0x18] ;  /* 0x000018060a027981 */ /* 0x000ee4000c1e1900 */
[----:B---3--:R-:W-:-:S04]  /*0a00*/  F2FP.F16.F32.PACK_AB R2, RZ, R2 ;  /* 0x00000002ff02723e */ /* 0x008fc800000000ff */
[----:B0-----:R-:W-:-:S05]  /*0a10*/  PRMT R14, R2, 0x7610, R14 ;  /* 0x00007610020e7816 */ /* 0x001fca000000000e */
[----:B------:R2:W-:Y:S04]  /*0a20*/  ST.E.U16 desc[UR4][R12.64+0xc], R14 ;  /* 0x00000c0e0c007985 */ /* 0x0005e8000c101504 */
[----:B------:R-:W3:Y:S01]  /*0a30*/  LDG.E R2, desc[UR6][R10.64+0x1c] ;  /* 0x00001c060a027981 */ /* 0x000ee2000c1e1900 */
[----:B------:R-:W-:Y:S01]  /*0a40*/  VIADD R3, R3, 0x8 ;  /* 0x0000000803037836 */ /* 0x000fe20000000000 */
[----:B---3--:R-:W-:-:S05]  /*0a50*/  F2FP.F16.F32.PACK_AB R2, RZ, R2 ;  /* 0x00000002ff02723e */ /* 0x008fca00000000ff */
[----:B------:R2:W-:Y:S02]  /*0a60*/  ST.E.U16 desc[UR4][R12.64+0xe], R2 ;  /* 0x00000e020c007985 */ /* 0x0005e4000c101504 */
.L_x_5:
[----:B------:R-:W-:Y:S04]  /*0a70*/  BSSY.RECONVERGENT B0, `(.L_x_4) ;  /* 0x000002f000007945 */ /* 0x000fe80003800200 */
[----:B------:R-:W-:Y:S05]  /*0a80*/  @!P1 BRA `(.L_x_6) ;  /* 0x0000000000b49947 */ /* 0x000fea0003800000 */
[----:B------:R-:W-:Y:S01]  /*0a90*/  ISETP.GE.U32.AND P0, PT, R8, 0x4, PT ;  /* 0x000000040800780c */ /* 0x000fe20003f06070 */
[----:B------:R-:W-:Y:S01]  /*0aa0*/  BSSY.RECONVERGENT B1, `(.L_x_7) ;  /* 0x000001c000017945 */ /* 0x000fe20003800200 */
        /* <DEDUP_REMOVED lines=27> */
.L_x_8:
[----:B------:R-:W-:Y:S05]  /*0c60*/  BSYNC.RECONVERGENT B1 ;  /* 0x0000000000017941 */ /* 0x000fea0003800200 */
.L_x_7:
[----:B------:R-:W-:Y:S05]  /*0c70*/  @!P1 BRA `(.L_x_6) ;  /* 0x0000000000389947 */ /* 0x000fea0003800000 */
[----:B------:R-:W0:Y:S01]  /*0c80*/  LDC.64 R10, c[0x0][0x380] ;  /* 0x0000e000ff0a7b82 */ /* 0x000e220000000a00 */
[----:B------:R-:W-:-:S07]  /*0c90*/  IMAD.MOV.U32 R21, RZ, RZ, RZ ;  /* 0x000000ffff157224 */ /* 0x000fce00078e00ff */
.L_x_9:
[----:B-1----:R-:W-:Y:S01]  /*0ca0*/  R2UR UR4, R6 ;  /* 0x00000000060472ca */ /* 0x002fe200000e0000 */
[----:B--2---:R-:W-:Y:S01]  /*0cb0*/  IMAD R15, R9, R0, R3 ;  /* 0x00000000090f7224 */ /* 0x004fe200078e0203 */
[----:B------:R-:W-:-:S03]  /*0cc0*/  R2UR UR5, R7 ;  /* 0x00000000070572ca */ /* 0x000fc600000e0000 */
[----:B0-----:R-:W-:-:S10]  /*0cd0*/  IMAD.WIDE R14, R15, 0x4, R10 ;  /* 0x000000040f0e7825 */ /* 0x001fd400078e020a */
[----:B------:R-:W2:Y:S01]  /*0ce0*/  LDG.E R14, desc[UR4][R14.64] ;  /* 0x000000040e0e7981 */ /* 0x000ea2000c1e1900 */
[----:B------:R-:W-:Y:S02]  /*0cf0*/  VIADD R21, R21, 0x1 ;  /* 0x0000000115157836 */ /* 0x000fe40000000000 */
[----:B---3--:R-:W-:-:S03]  /*0d00*/  IMAD.WIDE.U32 R12, R3, 0x2, R4 ;  /* 0x00000002030c7825 */ /* 0x008fc600078e0004 */
[----:B------:R-:W-:Y:S01]  /*0d10*/  ISETP.NE.AND P0, PT, R21, R2, PT ;  /* 0x000000021500720c */ /* 0x000fe20003f05270 */
[----:B------:R-:W-:Y:S01]  /*0d20*/  VIADD R3, R3, 0x1 ;  /* 0x0000000103037836 */ /* 0x000fe20000000000 */
[----:B--2---:R-:W-:-:S05]  /*0d30*/  F2FP.F16.F32.PACK_AB R8, RZ, R14 ;  /* 0x0000000eff08723e */ /* 0x004fca00000000ff */
[----:B------:R3:W-:Y:S06]  /*0d40*/  ST.E.U16 desc[UR4][R12.64], R8 ;  /* 0x000000080c007985 */ /* 0x0007ec000c101504 */
[----:B------:R-:W-:Y:S05]  /*0d50*/  @P0 BRA `(.L_x_9) ;  /* 0xfffffffc00d00947 */ /* 0x000fea000383ffff */
.L_x_6:
[----:B------:R-:W-:Y:S05]  /*0d60*/  BSYNC.RECONVERGENT B0 ;  /* 0x0000000000007941 */ /* 0x000fea0003800200 */
.L_x_4:
[----:B------:R-:W-:Y:S01]  /*0d70*/  IADD3 R10, P0, PT, R4, 0x10, RZ ;  /* 0x00000010040a7810 */ /* 0x000fe20007f1e0ff */
[----:B------:R-:W-:Y:S01]  /*0d80*/  BSSY.RECONVERGENT B1, `(.L_x_1) ;  /* 0x00000d9000017945 */ /* 0x000fe20003800200 */
[----:B------:R-:W-:Y:S01]  /*0d90*/  IMAD.MOV.U32 R11, RZ, RZ, RZ ;  /* 0x000000ffff0b7224 */ /* 0x000fe200078e00ff */
[----:B--23--:R-:W-:Y:S02]  /*0da0*/  PRMT R12, RZ, 0x7610, R12 ;  /* 0x00007610ff0c7816 */ /* 0x00cfe4000000000c */
[----:B------:R-:W-:Y:S01]  /*0db0*/  PRMT R13, RZ, 0x7610, R13 ;  /* 0x00007610ff0d7816 */ /* 0x000fe2000000000d */
[----:B------:R-:W-:-:S07]  /*0dc0*/  IMAD.X R14, RZ, RZ, R5, P0 ;  /* 0x000000ffff0e7224 */ /* 0x000fce00000e0605 */
.L_x_23:
[C---:B------:R-:W-:Y:S01]  /*0dd0*/  ISETP.NE.AND P0, PT, R11.reuse, RZ, PT ;  /* 0x000000ff0b00720c */ /* 0x040fe20003f05270 */
[----:B------:R-:W-:Y:S01]  /*0de0*/  BSSY.RECONVERGENT B0, `(.L_x_10) ;  /* 0x00000ba000007945 */ /* 0x000fe20003800200 */
[----:B-12-4-:R-:W-:-:S11]  /*0df0*/  IMAD.WIDE.U32 R2, R11, 0x2, R4 ;  /* 0x000000020b027825 */ /* 0x016fd600078e0004 */
[----:B------:R-:W-:Y:S05]  /*0e00*/  @P0 BRA `(.L_x_11) ;  /* 0x0000000000100947 */ /* 0x000fea0003800000 */
[----:B-1----:R-:W-:Y:S02]  /*0e10*/  R2UR UR4, R6 ;  /* 0x00000000060472ca */ /* 0x002fe400000e0000 */
[----:B------:R-:W-:-:S13]  /*0e20*/  R2UR UR5, R7 ;  /* 0x00000000070572ca */ /* 0x000fda00000e0000 */
[----:B------:R0:W5:Y:S01]  /*0e30*/  LD.E.U16 R21, desc[UR4][R4.64] ;  /* 0x0000000404157980 */ /* 0x000162000c101500 */
[----:B------:R-:W-:Y:S05]  /*0e40*/  BRA `(.L_x_12) ;  /* 0x0000000800cc7947 */ /* 0x000fea0003800000 */
.L_x_11:
[----:B-1----:R-:W-:Y:S02]  /*0e50*/  R2UR UR4, R6 ;  /* 0x00000000060472ca */ /* 0x002fe400000e0000 */
[----:B------:R-:W-:Y:S02]  /*0e60*/  R2UR UR5, R7 ;  /* 0x00000000070572ca */ /* 0x000fe400000e0000 */
[C---:B------:R-:W-:Y:S01]  /*0e70*/  ISETP.GE.U32.AND P1, PT, R11.reuse, 0x10, PT ;  /* 0x000000100b00780c */ /* 0x040fe20003f26070 */
[----:B------:R-:W-:Y:S01]  /*0e80*/  BSSY.RECONVERGENT B2, `(.L_x_13) ;  /* 0x0000051000027945 */ /* 0x000fe20003800200 */
[----:B------:R-:W-:Y:S01]  /*0e90*/  LOP3.LUT P0, RZ, R11, 0xf, RZ, 0xc0, !PT ;  /* 0x0000000f0bff7812 */ /* 0x000fe2000780c0ff */
[----:B------:R-:W-:-:S08]  /*0ea0*/  IMAD.MOV.U32 R15, RZ, RZ, RZ ;  /* 0x000000ffff0f7224 */ /* 0x000fd000078e00ff */
[----:B------:R0:W5:Y:S02]  /*0eb0*/  LD.E.U16 R21, desc[UR4][R2.64] ;  /* 0x0000000402157980 */ /* 0x000164000c101500 */
[----:B------:R-:W-:Y:S05]  /*0ec0*/  @!P1 BRA `(.L_x_14) ;  /* 0x0000000400309947 */ /* 0x000fea0003800000 */
[C---:B------:R-:W-:Y:S01]  /*0ed0*/  LOP3.LUT R0, R11.reuse, 0xfffffff0, RZ, 0xc0, !PT ;  /* 0xfffffff00b007812 */ /* 0x040fe200078ec0ff */
[----:B------:R-:W-:Y:S01]  /*0ee0*/  IMAD.MOV.U32 R8, RZ, RZ, R10 ;  /* 0x000000ffff087224 */ /* 0x000fe200078e000a */
[----:B------:R-:W-:Y:S01]  /*0ef0*/  LOP3.LUT R15, R11, 0x7ffffff0, RZ, 0xc0, !PT ;  /* 0x7ffffff00b0f7812 */ /* 0x000fe200078ec0ff */
[----:B------:R-:W-:Y:S02]  /*0f00*/  IMAD.MOV.U32 R9, RZ, RZ, R14 ;  /* 0x000000ffff097224 */ /* 0x000fe400078e000e */
[----:B------:R-:W-:-:S07]  /*0f10*/  IMAD.MOV R0, RZ, RZ, -R0 ;  /* 0x000000ffff007224 */ /* 0x000fce00078e0a00 */
.L_x_15:
[----:B------:R-:W-:Y:S02]  /*0f20*/  R2UR UR4, R6 ;  /* 0x00000000060472ca */ /* 0x000fe400000e0000 */
[----:B------:R-:W-:-:S13]  /*0f30*/  R2UR UR5, R7 ;  /* 0x00000000070572ca */ /* 0x000fda00000e0000 */
[----:B-1----:R-:W2:Y:S01]  /*0f40*/  LD.E.U16 R20, desc[UR4][R8.64+-0x10] ;  /* 0xfffff00408147980 */ /* 0x002ea2000c101500 */
[----:B------:R-:W-:Y:S02]  /*0f50*/  R2UR UR6, R6 ;  /* 0x00000000060672ca */ /* 0x000fe400000e0000 */
[----:B------:R-:W-:Y:S01]  /*0f60*/  R2UR UR7, R7 ;  /* 0x00000000070772ca */ /* 0x000fe200000e0000 */
[----:B--2--5:R-:W-:-:S05]  /*0f70*/  HFMA2 R20, -R20.H0_H0, R20.H0_H0, R21.H0_H0 ;  /* 0x2000001414147231 */ /* 0x024fca0000040915 */
[----:B------:R-:W-:-:S05]  /*0f80*/  PRMT R22, R20, 0x7610, R22 ;  /* 0x0000761014167816 */ /* 0x000fca0000000016 */
[----:B------:R1:W-:Y:S04]  /*0f90*/  ST.E.U16 desc[UR4][R2.64], R22 ;  /* 0x0000001602007985 */ /* 0x0003e8000c101504 */
[----:B------:R-:W2:Y:S02]  /*0fa0*/  LD.E.U16 R21, desc[UR6][R8.64+-0xe] ;  /* 0xfffff20608157980 */ /* 0x000ea4000c101500 */
[----:B--2---:R-:W-:-:S05]  /*0fb0*/  HFMA2 R20, -R21.H0_H0, R21.H0_H0, R20.H0_H0 ;  /* 0x2000001515147231 */ /* 0x004fca0000040914 */
[----:B------:R-:W-:-:S05]  /*0fc0*/  PRMT R23, R20, 0x7610, R23 ;  /* 0x0000761014177816 */ /* 0x000fca0000000017 */
[----:B------:R2:W-:Y:S04]  /*0fd0*/  ST.E.U16 desc[UR4][R2.64], R23 ;  /* 0x0000001702007985 */ /* 0x0005e8000c101504 */
[----:B------:R-:W3:Y:S02]  /*0fe0*/  LD.E.U16 R21, desc[UR6][R8.64+-0xc] ;  /* 0xfffff40608157980 */ /* 0x000ee4000c101500 */
[----:B---3--:R-:W-:-:S05]  /*0ff0*/  HFMA2 R20, -R21.H0_H0, R21.H0_H0, R20.H0_H0 ;  /* 0x2000001515147231 */ /* 0x008fca0000040914 */
[----:B-1----:R-:W-:-:S05]  /*1000*/  PRMT R22, R20, 0x7610, R22 ;  /* 0x0000761014167816 */ /* 0x002fca0000000016 */
[----:B------:R1:W-:Y:S04]  /*1010*/  ST.E.U16 desc[UR4][R2.64], R22 ;  /* 0x0000001602007985 */ /* 0x0003e8000c101504 */
[----:B------:R-:W3:Y:S02]  /*1020*/  LD.E.U16 R21, desc[UR6][R8.64+-0xa] ;  /* 0xfffff60608157980 */ /* 0x000ee4000c101500 */
[----:B---3--:R-:W-:-:S05]  /*1030*/  HFMA2 R20, -R21.H0_H0, R21.H0_H0, R20.H0_H0 ;  /* 0x2000001515147231 */ /* 0x008fca0000040914 */
[----:B--2---:R-:W-:-:S05]  /*1040*/  PRMT R23, R20, 0x7610, R23 ;  /* 0x0000761014177816 */ /* 0x004fca0000000017 */
        /* <DEDUP_REMOVED lines=41> */
[----:B------:R-:W2:Y:S01]  /*12e0*/  LD.E.U16 R21, desc[UR6][R8.64+0xc] ;  /* 0x00000c0608157980 */ /* 0x000ea2000c101500 */
[----:B------:R-:W-:Y:S02]  /*12f0*/  VIADD R0, R0, 0x10 ;  /* 0x0000001000007836 */ /* 0x000fe40000000000 */
[----:B--2---:R-:W-:-:S05]  /*1300*/  HFMA2 R20, -R21.H0_H0, R21.H0_H0, R20.H0_H0 ;  /* 0x2000001515147231 */ /* 0x004fca0000040914 */
[----:B------:R1:W-:Y:S04]  /*1310*/  ST.E.U16 desc[UR4][R2.64], R20 ;  /* 0x0000001402007985 */ /* 0x0003e8000c101504 */
[----:B------:R2:W3:Y:S01]  /*1320*/  LD.E.U16 R21, desc[UR6][R8.64+0xe] ;  /* 0x00000e0608157980 */ /* 0x0004e2000c101500 */
[----:B------:R-:W-:Y:S02]  /*1330*/  ISETP.NE.AND P1, PT, R0, RZ, PT ;  /* 0x000000ff0000720c */ /* 0x000fe40003f25270 */
[----:B--2---:R-:W-:-:S05]  /*1340*/  IADD3 R8, P2, PT, R8, 0x20, RZ ;  /* 0x0000002008087810 */ /* 0x004fca0007f5e0ff */
[----:B------:R-:W-:Y:S02]  /*1350*/  IMAD.X R9, RZ, RZ, R9, P2 ;  /* 0x000000ffff097224 */ /* 0x000fe400010e0609 */
[----:B---3--:R-:W-:-:S05]  /*1360*/  HFMA2 R21, -R21.H0_H0, R21.H0_H0, R20.H0_H0 ;  /* 0x2000001515157231 */ /* 0x008fca0000040914 */
[----:B------:R1:W-:Y:S01]  /*1370*/  ST.E.U16 desc[UR4][R2.64], R21 ;  /* 0x0000001502007985 */ /* 0x0003e2000c101504 */
[----:B------:R-:W-:Y:S05]  /*1380*/  @P1 BRA `(.L_x_15) ;  /* 0xfffffff800e41947 */ /* 0x000fea000383ffff */
.L_x_14:
[----:B------:R-:W-:Y:S05]  /*1390*/  BSYNC.RECONVERGENT B2 ;  /* 0x0000000000027941 */ /* 0x000fea0003800200 */
.L_x_13:
[----:B------:R-:W-:Y:S05]  /*13a0*/  @!P0 BRA `(.L_x_12) ;  /* 0x0000000400748947 */ /* 0x000fea0003800000 */
[----:B------:R-:W-:Y:S01]  /*13b0*/  LOP3.LUT R8, R13, 0xf, RZ, 0xc0, !PT ;  /* 0x0000000f0d087812 */ /* 0x000fe200078ec0ff */
[----:B------:R-:W-:Y:S03]  /*13c0*/  BSSY.RECONVERGENT B2, `(.L_x_16) ;  /* 0x0000029000027945 */ /* 0x000fe60003800200 */
[C---:B------:R-:W-:Y:S01]  /*13d0*/  LOP3.LUT P1, RZ, R8.reuse, 0x7, RZ, 0xc0, !PT ;  /* 0x0000000708ff7812 */ /* 0x040fe2000782c0ff */
[----:B------:R-:W-:-:S05]  /*13e0*/  VIADD R0, R8, 0xffffffff ;  /* 0xffffffff08007836 */ /* 0x000fca0000000000 */
[----:B------:R-:W-:-:S13]  /*13f0*/  ISETP.GE.U32.AND P0, PT, R0, 0x7, PT ;  /* 0x000000070000780c */ /* 0x000fda0003f06070 */
[----:B------:R-:W-:Y:S05]  /*1400*/  @!P0 BRA `(.L_x_17) ;  /* 0x0000000000908947 */ /* 0x000fea0003800000 */
[----:B------:R-:W-:Y:S01]  /*1410*/  R2UR UR4, R6 ;  /* 0x00000000060472ca */ /* 0x000fe200000e0000 */
[----:B------:R-:W-:Y:S01]  /*1420*/  IMAD.WIDE.U32 R8, R15, 0x2, R4 ;  /* 0x000000020f087825 */ /* 0x000fe200078e0004 */
[----:B------:R-:W-:-:S13]  /*1430*/  R2UR UR5, R7 ;  /* 0x00000000070572ca */ /* 0x000fda00000e0000 */
[----:B------:R-:W2:Y:S01]  /*1440*/  LD.E.U16 R0, desc[UR4][R8.64] ;  /* 0x0000000408007980 */ /* 0x000ea2000c101500 */
[----:B------:R-:W-:Y:S02]  /*1450*/  R2UR UR6, R6 ;  /* 0x00000000060672ca */ /* 0x000fe400000e0000 */
[----:B------:R-:W-:Y:S01]  /*1460*/  R2UR UR7, R7 ;  /* 0x00000000070772ca */ /* 0x000fe200000e0000 */
[----:B--2--5:R-:W-:-:S05]  /*1470*/  HFMA2 R0, -R0.H0_H0, R0.H0_H0, R21.H0_H0 ;  /* 0x2000000000007231 */ /* 0x024fca0000040915 */
[----:B-1----:R-:W-:-:S05]  /*1480*/  PRMT R20, R0, 0x7610, R20 ;  /* 0x0000761000147816 */ /* 0x002fca0000000014 */
        /* <DEDUP_REMOVED lines=17> */
[----:B------:R-:W4:Y:S02]  /*15a0*/  LD.E.U16 R21, desc[UR6][R8.64+0xa] ;  /* 0x00000a0608157980 */ /* 0x000f24000c101500 */
[----:B----4-:R-:W-:-:S05]  /*15b0*/  HFMA2 R0, -R21.H0_H0, R21.H0_H0, R0.H0_H0 ;  /* 0x2000001515007231 */ /* 0x010fca0000040900 */
[----:B--2---:R-:W-:-:S05]  /*15c0*/  PRMT R22, R0, 0x7610, R22 ;  /* 0x0000761000167816 */ /* 0x004fca0000000016 */
[----:B------:R3:W-:Y:S04]  /*15d0*/  ST.E.U16 desc[UR4][R2.64], R22 ;  /* 0x0000001602007985 */ /* 0x0007e8000c101504 */
[----:B------:R-:W2:Y:S02]  /*15e0*/  LD.E.U16 R21, desc[UR6][R8.64+0xc] ;  /* 0x00000c0608157980 */ /* 0x000ea4000c101500 */
[----:B--2---:R-:W-:-:S05]  /*15f0*/  HFMA2 R0, -R21.H0_H0, R21.H0_H0, R0.H0_H0 ;  /* 0x2000001515007231 */ /* 0x004fca0000040900 */
[----:B------:R3:W-:Y:S04]  /*1600*/  ST.E.U16 desc[UR4][R2.64], R0 ;  /* 0x0000000002007985 */ /* 0x0007e8000c101504 */
[----:B------:R-:W2:Y:S01]  /*1610*/  LD.E.U16 R21, desc[UR6][R8.64+0xe] ;  /* 0x00000e0608157980 */ /* 0x000ea2000c101500 */
[----:B------:R-:W-:Y:S02]  /*1620*/  VIADD R15, R15, 0x8 ;  /* 0x000000080f0f7836 */ /* 0x000fe40000000000 */
[----:B--2---:R-:W-:-:S05]  /*1630*/  HFMA2 R21, -R21.H0_H0, R21.H0_H0, R0.H0_H0 ;  /* 0x2000001515157231 */ /* 0x004fca0000040900 */
[----:B------:R3:W-:Y:S02]  /*1640*/  ST.E.U16 desc[UR4][R2.64], R21 ;  /* 0x0000001502007985 */ /* 0x0007e4000c101504 */
.L_x_17:
[----:B------:R-:W-:Y:S05]  /*1650*/  BSYNC.RECONVERGENT B2 ;  /* 0x0000000000027941 */ /* 0x000fea0003800200 */
.L_x_16:
[----:B------:R-:W-:Y:S05]  /*1660*/  @!P1 BRA `(.L_x_12) ;  /* 0x0000000000c49947 */ /* 0x000fea0003800000 */
[----:B---3--:R-:W-:Y:S01]  /*1670*/  LOP3.LUT R0, R12, 0xffff, RZ, 0xc0, !PT ;  /* 0x0000ffff0c007812 */ /* 0x008fe200078ec0ff */
[----:B------:R-:W-:Y:S03]  /*1680*/  BSSY.RECONVERGENT B2, `(.L_x_18) ;  /* 0x000001b000027945 */ /* 0x000fe60003800200 */
[C---:B------:R-:W-:Y:S02]  /*1690*/  LOP3.LUT R8, R0.reuse, 0x7, RZ, 0xc0, !PT ;  /* 0x0000000700087812 */ /* 0x040fe400078ec0ff */
[----:B------:R-:W-:-:S03]  /*16a0*/  LOP3.LUT R0, R0, 0x3, RZ, 0xc0, !PT ;  /* 0x0000000300007812 */ /* 0x000fc600078ec0ff */
[----:B------:R-:W-:Y:S01]  /*16b0*/  VIADD R8, R8, 0xffffffff ;  /* 0xffffffff08087836 */ /* 0x000fe20000000000 */
[----:B------:R-:W-:-:S04]  /*16c0*/  ISETP.NE.AND P1, PT, R0, RZ, PT ;  /* 0x000000ff0000720c */ /* 0x000fc80003f25270 */
[----:B------:R-:W-:-:S13]  /*16d0*/  ISETP.GE.U32.AND P0, PT, R8, 0x3, PT ;  /* 0x000000030800780c */ /* 0x000fda0003f06070 */
[----:B------:R-:W-:Y:S05]  /*16e0*/  @!P0 BRA `(.L_x_19) ;  /* 0x0000000000508947 */ /* 0x000fea0003800000 */
[----:B------:R-:W-:Y:S01]  /*16f0*/  R2UR UR4, R6 ;  /* 0x00000000060472ca */ /* 0x000fe200000e0000 */
[----:B------:R-:W-:Y:S01]  /*1700*/  IMAD.WIDE.U32 R8, R15, 0x2, R4 ;  /* 0x000000020f087825 */ /* 0x000fe200078e0004 */
[----:B------:R-:W-:-:S13]  /*1710*/  R2UR UR5, R7 ;  /* 0x00000000070572ca */ /* 0x000fda00000e0000 */
[----:B-1----:R-:W2:Y:S01]  /*1720*/  LD.E.U16 R20, desc[UR4][R8.64] ;  /* 0x0000000408147980 */ /* 0x002ea2000c101500 */
[----:B------:R-:W-:Y:S02]  /*1730*/  R2UR UR6, R6 ;  /* 0x00000000060672ca */ /* 0x000fe400000e0000 */
[----:B------:R-:W-:Y:S01]  /*1740*/  R2UR UR7, R7 ;  /* 0x00000000070772ca */ /* 0x000fe200000e0000 */
[----:B--2--5:R-:W-:-:S05]  /*1750*/  HFMA2 R20, -R20.H0_H0, R20.H0_H0, R21.H0_H0 ;  /* 0x2000001414147231 */ /* 0x024fca0000040915 */
[----:B------:R-:W-:-:S05]  /*1760*/  PRMT R22, R20, 0x7610, R22 ;  /* 0x0000761014167816 */ /* 0x000fca0000000016 */
[----:B------:R2:W-:Y:S04]  /*1770*/  ST.E.U16 desc[UR4][R2.64], R22 ;  /* 0x0000001602007985 */ /* 0x0005e8000c101504 */
[----:B------:R-:W3:Y:S02]  /*1780*/  LD.E.U16 R21, desc[UR6][R8.64+0x2] ;  /* 0x0000020608157980 */ /* 0x000ee4000c101500 */
[----:B---3--:R-:W-:-:S05]  /*1790*/  HFMA2 R20, -R21.H0_H0, R21.H0_H0, R20.H0_H0 ;  /* 0x2000001515147231 */ /* 0x008fca0000040914 */
[----:B------:R-:W-:-:S05]  /*17a0*/  PRMT R23, R20, 0x7610, R23 ;  /* 0x0000761014177816 */ /* 0x000fca0000000017 */
[----:B------:R2:W-:Y:S04]  /*17b0*/  ST.E.U16 desc[UR4][R2.64], R23 ;  /* 0x0000001702007985 */ /* 0x0005e8000c101504 */
[----:B------:R-:W3:Y:S02]  /*17c0*/  LD.E.U16 R21, desc[UR6][R8.64+0x4] ;  /* 0x0000040608157980 */ /* 0x000ee4000c101500 */
[----:B---3--:R-:W-:-:S05]  /*17d0*/  HFMA2 R20, -R21.H0_H0, R21.H0_H0, R20.H0_H0 ;  /* 0x2000001515147231 */ /* 0x008fca0000040914 */
[----:B------:R2:W-:Y:S04]  /*17e0*/  ST.E.U16 desc[UR4][R2.64], R20 ;  /* 0x0000001402007985 */ /* 0x0005e8000c101504 */
[----:B------:R-:W3:Y:S01]  /*17f0*/  LD.E.U16 R21, desc[UR6][R8.64+0x6] ;  /* 0x0000060608157980 */ /* 0x000ee2000c101500 */
[----:B------:R-:W-:Y:S02]  /*1800*/  VIADD R15, R15, 0x4 ;  /* 0x000000040f0f7836 */ /* 0x000fe40000000000 */
[----:B---3--:R-:W-:-:S05]  /*1810*/  HFMA2 R21, -R21.H0_H0, R21.H0_H0, R20.H0_H0 ;  /* 0x2000001515157231 */ /* 0x008fca0000040914 */
[----:B------:R2:W-:Y:S02]  /*1820*/  ST.E.U16 desc[UR4][R2.64], R21 ;  /* 0x0000001502007985 */ /* 0x0005e4000c101504 */
.L_x_19:
[----:B------:R-:W-:Y:S05]  /*1830*/  BSYNC.RECONVERGENT B2 ;  /* 0x0000000000027941 */ /* 0x000fea0003800200 */
.L_x_18:
[----:B------:R-:W-:Y:S05]  /*1840*/  @!P1 BRA `(.L_x_12) ;  /* 0x00000000004c9947 */ /* 0x000fea0003800000 */
[----:B------:R-:W-:Y:S01]  /*1850*/  R2UR UR4, R6 ;  /* 0x00000000060472ca */ /* 0x000fe200000e0000 */
[----:B------:R-:W-:Y:S01]  /*1860*/  IMAD.WIDE.U32 R8, R15, 0x2, R4 ;  /* 0x000000020f087825 */ /* 0x000fe200078e0004 */
[----:B------:R-:W-:-:S13]  /*1870*/  R2UR UR5, R7 ;  /* 0x00000000070572ca */ /* 0x000fda00000e0000 */
[----:B-12---:R-:W2:Y:S01]  /*1880*/  LD.E.U16 R20, desc[UR4][R8.64] ;  /* 0x0000000408147980 */ /* 0x006ea2000c101500 */
[----:B------:R-:W-:Y:S01]  /*1890*/  ISETP.NE.AND P0, PT, R0, 0x1, PT ;  /* 0x000000010000780c */ /* 0x000fe20003f05270 */
[----:B--2--5:R-:W-:-:S05]  /*18a0*/  HFMA2 R21, -R20.H0_H0, R20.H0_H0, R21.H0_H0 ;  /* 0x2000001414157231 */ /* 0x024fca0000040915 */
[----:B------:R4:W-:Y:S07]  /*18b0*/  ST.E.U16 desc[UR4][R2.64], R21 ;  /* 0x0000001502007985 */ /* 0x0009ee000c101504 */
[----:B------:R-:W-:Y:S05]  /*18c0*/  @!P0 BRA `(.L_x_12) ;  /* 0x00000000002c8947 */ /* 0x000fea0003800000 */
[----:B------:R-:W-:Y:S02]  /*18d0*/  R2UR UR4, R6 ;  /* 0x00000000060472ca */ /* 0x000fe400000e0000 */
[----:B------:R-:W-:-:S13]  /*18e0*/  R2UR UR5, R7 ;  /* 0x00000000070572ca */ /* 0x000fda00000e0000 */
[----:B------:R-:W4:Y:S01]  /*18f0*/  LD.E.U16 R20, desc[UR4][R8.64+0x2] ;  /* 0x0000020408147980 */ /* 0x000f22000c101500 */
[----:B------:R-:W-:Y:S01]  /*1900*/  ISETP.NE.AND P0, PT, R0, 0x2, PT ;  /* 0x000000020000780c */ /* 0x000fe20003f05270 */
[----:B----4-:R-:W-:-:S05]  /*1910*/  HFMA2 R21, -R20.H0_H0, R20.H0_H0, R21.H0_H0 ;  /* 0x2000001414157231 */ /* 0x010fca0000040915 */
[----:B------:R1:W-:Y:S07]  /*1920*/  ST.E.U16 desc[UR4][R2.64], R21 ;  /* 0x0000001502007985 */ /* 0x0003ee000c101504 */
[----:B------:R-:W-:Y:S05]  /*1930*/  @!P0 BRA `(.L_x_12) ;  /* 0x0000000000108947 */ /* 0x000fea0003800000 */
[----:B------:R-:W-:Y:S02]  /*1940*/  R2UR UR4, R6 ;  /* 0x00000000060472ca */ /* 0x000fe400000e0000 */
[----:B------:R-:W-:-:S13]  /*1950*/  R2UR UR5, R7 ;  /* 0x00000000070572ca */ /* 0x000fda00000e0000 */
[----:B------:R-:W1:Y:S02]  /*1960*/  LD.E.U16 R8, desc[UR4][R8.64+0x4] ;  /* 0x0000040408087980 */ /* 0x000e64000c101500 */
[----:B-1----:R-:W-:-:S07]  /*1970*/  HFMA2 R21, -R8.H0_H0, R8.H0_H0, R21.H0_H0 ;  /* 0x2000000808157231 */ /* 0x002fce0000040915 */
.L_x_12:
[----:B------:R-:W-:Y:S05]  /*1980*/  BSYNC.RECONVERGENT B0 ;  /* 0x0000000000007941 */ /* 0x000fea0003800200 */
.L_x_10:
[----:B-----5:R-:W-:Y:S01]  /*1990*/  HADD2.F32 R9, -RZ, R21.H0_H0 ;  /* 0x20000015ff097230 */ /* 0x020fe20000004100 */
[----:B------:R-:W-:Y:S03]  /*19a0*/  BSSY.RECONVERGENT B0, `(.L_x_20) ;  /* 0x000000c000007945 */ /* 0x000fe60003800200 */
[----:B------:R0:W0:Y:S01]  /*19b0*/  MUFU.RSQ R8, R9 ;  /* 0x0000000900087308 */ /* 0x0000220000001400 */
[----:B---3--:R-:W-:-:S05]  /*19c0*/  VIADD R0, R9, 0xf3000000 ;  /* 0xf300000009007836 */ /* 0x008fca0000000000 */
[----:B------:R-:W-:-:S13]  /*19d0*/  ISETP.GT.U32.AND P0, PT, R0, 0x727fffff, PT ;  /* 0x727fffff0000780c */ /* 0x000fda0003f04070 */
[----:B0-----:R-:W-:Y:S05]  /*19e0*/  @!P0 BRA `(.L_x_21) ;  /* 0x00000000000c8947 */ /* 0x001fea0003800000 */
[----:B-12---:R-:W-:-:S07]  /*19f0*/  MOV R22, 0x1a10 ;  /* 0x00001a1000167802 */ /* 0x006fce0000000f00 */
[----:B----4-:R-:W-:Y:S05]  /*1a00*/  CALL.REL.NOINC `($__internal_0_$__cuda_sm20_sqrt_rn_f32_slowpath) ;  /* 0x0000000c00647944 */ /* 0x010fea0003c00000 */
[----:B------:R-:W-:Y:S05]  /*1a10*/  BRA `(.L_x_22) ;  /* 0x0000000000107947 */ /* 0x000fea0003800000 */
.L_x_21:
[----:B------:R-:W-:Y:S01]  /*1a20*/  FMUL.FTZ R0, R9, R8 ;  /* 0x0000000809007220 */ /* 0x000fe20000410000 */
[----:B------:R-:W-:-:S03]  /*1a30*/  FMUL.FTZ R8, R8, 0.5 ;  /* 0x3f00000008087820 */ /* 0x000fc60000410000 */
[----:B------:R-:W-:-:S04]  /*1a40*/  FFMA R9, -R0, R0, R9 ;  /* 0x0000000000097223 */ /* 0x000fc80000000109 */
[----:B------:R-:W-:-:S07]  /*1a50*/  FFMA R0, R9, R8, R0 ;  /* 0x0000000809007223 */ /* 0x000fce0000000000 */
.L_x_22:
[----:B------:R-:W-:Y:S05]  /*1a60*/  BSYNC.RECONVERGENT B0 ;  /* 0x0000000000007941 */ /* 0x000fea0003800200 */
.L_x_20:
[----:B------:R-:W0:Y:S01]  /*1a70*/  LDCU UR4, c[0x0][0x398] ;  /* 0x00007300ff0477ac */ /* 0x000e220008000800 */
[----:B------:R-:W-:Y:S01]  /*1a80*/  VIADD R11, R11, 0x1 ;  /* 0x000000010b0b7836 */ /* 0x000fe20000000000 */
[----:B------:R-:W-:Y:S01]  /*1a90*/  R2UR UR6, R6 ;  /* 0x00000000060672ca */ /* 0x000fe200000e0000 */
[----:B------:R-:W-:Y:S01]  /*1aa0*/  VIADD R13, R13, 0x1 ;  /* 0x000000010d0d7836 */ /* 0x000fe20000000000 */
[----:B------:R-:W-:Y:S01]  /*1ab0*/  R2UR UR7, R7 ;  /* 0x00000000070772ca */ /* 0x000fe200000e0000 */
[----:B------:R-:W-:Y:S01]  /*1ac0*/  VIADD R12, R12, 0x1 ;  /* 0x000000010c0c7836 */ /* 0x000fe20000000000 */
[----:B------:R-:W-:-:S11]  /*1ad0*/  F2FP.F16.F32.PACK_AB R0, RZ, R0 ;  /* 0x00000000ff00723e */ /* 0x000fd600000000ff */
[----:B------:R3:W-:Y:S01]  /*1ae0*/  ST.E.U16 desc[UR6][R2.64], R0 ;  /* 0x0000000002007985 */ /* 0x0007e2000c101506 */
[----:B0-----:R-:W-:-:S13]  /*1af0*/  ISETP.NE.AND P0, PT, R11, UR4, PT ;  /* 0x000000040b007c0c */ /* 0x001fda000bf05270 */
[----:B---3--:R-:W-:Y:S05]  /*1b00*/  @P0 BRA `(.L_x_23) ;  /* 0xfffffff000b00947 */ /* 0x008fea000383ffff */
[----:B------:R-:W-:Y:S05]  /*1b10*/  BSYNC.RECONVERGENT B1 ;  /* 0x0000000000017941 */ /* 0x000fea0003800200 */
.L_x_1:
[----:B------:R-:W0:Y:S01]  /*1b20*/  LDC R0, c[0x0][0x39c] ;  /* 0x0000e700ff007b82 */ /* 0x000e220000000800 */
[----:B------:R-:W-:Y:S01]  /*1b30*/  IMAD.MOV.U32 R9, RZ, RZ, RZ ;  /* 0x000000ffff097224 */ /* 0x000fe200078e00ff */
[----:B0-----:R-:W-:-:S13]  /*1b40*/  ISETP.GE.AND P0, PT, R0, 0x1, PT ;  /* 0x000000010000780c */ /* 0x001fda0003f06270 */
[----:B------:R-:W-:Y:S05]  /*1b50*/  @!P0 BRA `(.L_x_24) ;  /* 0x0000000800a08947 */ /* 0x000fea0003800000 */
[C---:B------:R-:W-:Y:S02]  /*1b60*/  ISETP.GE.U32.AND P1, PT, R0.reuse, 0x10, PT ;  /* 0x000000100000780c */ /* 0x040fe40003f26070 */
[----:B------:R-:W-:Y:S02]  /*1b70*/  CS2R R8, SRZ ;  /* 0x0000000000087805 */ /* 0x000fe4000001ff00 */
[----:B------:R-:W-:-:S04]  /*1b80*/  LOP3.LUT R25, R0, 0xf, RZ, 0xc0, !PT ;  /* 0x0000000f00197812 */ /* 0x000fc800078ec0ff */
[----:B------:R-:W-:-:S05]  /*1b90*/  ISETP.NE.AND P0, PT, R25, RZ, PT ;  /* 0x000000ff1900720c */ /* 0x000fca0003f05270 */
[----:B------:R-:W-:Y:S08]  /*1ba0*/  @!P1 BRA `(.L_x_25) ;  /* 0x0000000400149947 */ /* 0x000ff00003800000 */
[----:B-12-4-:R-:W-:Y:S01]  /*1bb0*/  IMAD.WIDE.U32 R2, R17, 0x2, R4 ;  /* 0x0000000211027825 */ /* 0x016fe200078e0004 */
[----:B------:R-:W-:Y:S01]  /*1bc0*/  LOP3.LUT R8, R0, 0x7ffffff0, RZ, 0xc0, !PT ;  /* 0x7ffffff000087812 */ /* 0x000fe200078ec0ff */
[----:B------:R-:W-:Y:S02]  /*1bd0*/  BSSY.RECONVERGENT B0, `(.L_x_25) ;  /* 0x0000042000007945 */ /* 0x000fe40003800200 */
[----:B------:R-:W-:Y:S01]  /*1be0*/  IMAD.MOV.U32 R9, RZ, RZ, RZ ;  /* 0x000000ffff097224 */ /* 0x000fe200078e00ff */
[----:B------:R-:W-:Y:S01]  /*1bf0*/  IADD3 R2, P1, PT, R2, 0x10, RZ ;  /* 0x0000001002027810 */ /* 0x000fe20007f3e0ff */
[----:B------:R-:W-:-:S04]  /*1c00*/  IMAD.MOV R24, RZ, RZ, -R8 ;  /* 0x000000ffff187224 */ /* 0x000fc800078e0a08 */
[----:B------:R-:W-:-:S08]  /*1c10*/  IMAD.X R3, RZ, RZ, R3, P1 ;  /* 0x000000ffff037224 */ /* 0x000fd000008e0603 */
.L_x_26:
[C---:B------:R-:W-:Y:S02]  /*1c20*/  R2UR UR4, R6.reuse ;  /* 0x00000000060472ca */ /* 0x040fe400000e0000 */
[C---:B------:R-:W-:Y:S02]  /*1c30*/  R2UR UR5, R7.reuse ;  /* 0x00000000070572ca */ /* 0x040fe400000e0000 */
[C---:B------:R-:W-:Y:S02]  /*1c40*/  R2UR UR6, R6.reuse ;  /* 0x00000000060672ca */ /* 0x040fe400000e0000 */
[C---:B------:R-:W-:Y:S02]  /*1c50*/  R2UR UR7, R7.reuse ;  /* 0x00000000070772ca */ /* 0x040fe400000e0000 */
[----:B------:R-:W-:Y:S02]  /*1c60*/  R2UR UR8, R6 ;  /* 0x00000000060872ca */ /* 0x000fe400000e0000 */
[----:B------:R-:W-:-:S02]  /*1c70*/  R2UR UR9, R7 ;  /* 0x00000000070972ca */ /* 0x000fc400000e0000 */
[----:B------:R-:W-:Y:S02]  /*1c80*/  R2UR UR10, R6 ;  /* 0x00000000060a72ca */ /* 0x000fe400000e0000 */
[----:B------:R-:W-:Y:S01]  /*1c90*/  R2UR UR11, R7 ;  /* 0x00000000070b72ca */ /* 0x000fe200000e0000 */
[----:B------:R-:W2:Y:S04]  /*1ca0*/  LD.E.U16 R13, desc[UR4][R2.64+-0x10] ;  /* 0xfffff004020d7980 */ /* 0x000ea8000c101500 */
[----:B------:R-:W3:Y:S04]  /*1cb0*/  LD.E.U16 R21, desc[UR6][R2.64+-0xe] ;  /* 0xfffff20602157980 */ /* 0x000ee8000c101500 */
[----:B------:R-:W4:Y:S04]  /*1cc0*/  LD.E.U16 R22, desc[UR8][R2.64+-0xc] ;  /* 0xfffff40802167980 */ /* 0x000f28000c101500 */
[----:B------:R-:W5:Y:S04]  /*1cd0*/  LD.E.U16 R15, desc[UR10][R2.64+-0xa] ;  /* 0xfffff60a020f7980 */ /* 0x000f68000c101500 */
[----:B------:R-:W5:Y:S04]  /*1ce0*/  LD.E.U16 R14, desc[UR4][R2.64+-0x8] ;  /* 0xfffff804020e7980 */ /* 0x000f68000c101500 */
[----:B------:R-:W5:Y:S04]  /*1cf0*/  LD.E.U16 R10, desc[UR4][R2.64+-0x6] ;  /* 0xfffffa04020a7980 */ /* 0x000f68000c101500 */
[----:B------:R-:W5:Y:S04]  /*1d00*/  LD.E.U16 R11, desc[UR6][R2.64+-0x4] ;  /* 0xfffffc06020b7980 */ /* 0x000f68000c101500 */
[----:B------:R-:W5:Y:S01]  /*1d10*/  LD.E.U16 R12, desc[UR8][R2.64+-0x2] ;  /* 0xfffffe08020c7980 */ /* 0x000f62000c101500 */
[----:B--2---:R-:W-:-:S03]  /*1d20*/  HADD2.F32 R20, -RZ, R13.H0_H0 ;  /* 0x2000000dff147230 */ /* 0x004fc60000004100 */
[----:B------:R-:W2:Y:S01]  /*1d30*/  LD.E.U16 R13, desc[UR4][R2.64] ;  /* 0x00000004020d7980 */ /* 0x000ea2000c101500 */
[----:B---3--:R-:W-:Y:S02]  /*1d40*/  HADD2.F32 R21, -RZ, R21.H0_H0 ;  /* 0x20000015ff157230 */ /* 0x008fe40000004100 */
[----:B------:R-:W-:Y:S02]  /*1d50*/  FADD R20, R20, R9 ;  /* 0x0000000914147221 */ /* 0x000fe40000000000 */
[----:B------:R-:W3:Y:S01]  /*1d60*/  LD.E.U16 R9, desc[UR6][R2.64+0x2] ;  /* 0x0000020602097980 */ /* 0x000ee2000c101500 */
[----:B----4-:R-:W-:Y:S02]  /*1d70*/  HADD2.F32 R22, -RZ, R22.H0_H0 ;  /* 0x20000016ff167230 */ /* 0x010fe40000004100 */
[----:B------:R-:W-:Y:S02]  /*1d80*/  FADD R21, R20, R21 ;  /* 0x0000001514157221 */ /* 0x000fe40000000000 */
[----:B------:R-:W4:Y:S01]  /*1d90*/  LD.E.U16 R20, desc[UR10][R2.64+0x4] ;  /* 0x0000040a02147980 */ /* 0x000f22000c101500 */
[----:B-----5:R-:W-:-:S02]  /*1da0*/  HADD2.F32 R26, -RZ, R15.H0_H0 ;  /* 0x2000000fff1a7230 */ /* 0x020fc40000004100 */
[----:B------:R-:W-:Y:S01]  /*1db0*/  FADD R21, R21, R22 ;  /* 0x0000001615157221 */ /* 0x000fe20000000000 */
[----:B------:R-:W5:Y:S03]  /*1dc0*/  LD.E.U16 R15, desc[UR8][R2.64+0x6] ;  /* 0x00000608020f7980 */ /* 0x000f66000c101500 */
[----:B------:R-:W-:Y:S02]  /*1dd0*/  FADD R26, R21, R26 ;  /* 0x0000001a151a7221 */ /* 0x000fe40000000000 */
[----:B------:R-:W5:Y:S01]  /*1de0*/  LD.E.U16 R21, desc[UR4][R2.64+0x8] ;  /* 0x0000080402157980 */ /* 0x000f62000c101500 */
[----:B------:R-:W-:-:S03]  /*1df0*/  HADD2.F32 R23, -RZ, R14.H0_H0 ;  /* 0x2000000eff177230 */ /* 0x000fc60000004100 */
[----:B------:R-:W5:Y:S02]  /*1e00*/  LD.E.U16 R14, desc[UR6][R2.64+0xa] ;  /* 0x00000a06020e7980 */ /* 0x000f64000c101500 */
[----:B------:R-:W-:Y:S02]  /*1e10*/  FADD R26, R26, R23 ;  /* 0x000000171a1a7221 */ /* 0x000fe40000000000 */
[----:B------:R-:W5:Y:S04]  /*1e20*/  LD.E.U16 R23, desc[UR10][R2.64+0xc] ;  /* 0x00000c0a02177980 */ /* 0x000f68000c101500 */
[----:B------:R0:W5:Y:S01]  /*1e30*/  LD.E.U16 R22, desc[UR8][R2.64+0xe] ;  /* 0x00000e0802167980 */ /* 0x000162000c101500 */
[----:B------:R-:W-:Y:S02]  /*1e40*/  HADD2.F32 R27, -RZ, R10.H0_H0 ;  /* 0x2000000aff1b7230 */ /* 0x000fe40000004100 */
[----:B------:R-:W-:-:S02]  /*1e50*/  HADD2.F32 R11, -RZ, R11.H0_H0 ;  /* 0x2000000bff0b7230 */ /* 0x000fc40000004100 */
[----:B------:R-:W-:Y:S02]  /*1e60*/  HADD2.F32 R12, -RZ, R12.H0_H0 ;  /* 0x2000000cff0c7230 */ /* 0x000fe40000004100 */
[----:B------:R-:W-:Y:S01]  /*1e70*/  FADD R26, R26, R27 ;  /* 0x0000001b1a1a7221 */ /* 0x000fe20000000000 */
[----:B------:R-:W-:-:S03]  /*1e80*/  VIADD R24, R24, 0x10 ;  /* 0x0000001018187836 */ /* 0x000fc60000000000 */
[----:B------:R-:W-:Y:S01]  /*1e90*/  FADD R11, R26, R11 ;  /* 0x0000000b1a0b7221 */ /* 0x000fe20000000000 */
[----:B0-----:R-:W-:Y:S02]  /*1ea0*/  IADD3 R2, P2, PT, R2, 0x20, RZ ;  /* 0x0000002002027810 */ /* 0x001fe40007f5e0ff */
[----:B------:R-:W-:Y:S01]  /*1eb0*/  ISETP.NE.AND P1, PT, R24, RZ, PT ;  /* 0x000000ff1800720c */ /* 0x000fe20003f25270 */
[----:B------:R-:W-:Y:S02]  /*1ec0*/  FADD R11, R11, R12 ;  /* 0x0000000c0b0b7221 */ /* 0x000fe40000000000 */
[----:B------:R-:W-:Y:S02]  /*1ed0*/  IMAD.X R3, RZ, RZ, R3, P2 ;  /* 0x000000ffff037224 */ /* 0x000fe400010e0603 */
[----:B--2---:R-:W-:Y:S02]  /*1ee0*/  HADD2.F32 R10, -RZ, R13.H0_H0 ;  /* 0x2000000dff0a7230 */ /* 0x004fe40000004100 */
[----:B---3--:R-:W-:-:S03]  /*1ef0*/  HADD2.F32 R9, -RZ, R9.H0_H0 ;  /* 0x20000009ff097230 */ /* 0x008fc60000004100 */
[----:B------:R-:W-:Y:S01]  /*1f00*/  FADD R10, R11, R10 ;  /* 0x0000000a0b0a7221 */ /* 0x000fe20000000000 */
[----:B----4-:R-:W-:-:S03]  /*1f10*/  HADD2.F32 R20, -RZ, R20.H0_H0 ;  /* 0x20000014ff147230 */ /* 0x010fc60000004100 */
[----:B------:R-:W-:Y:S01]  /*1f20*/  FADD R9, R10, R9 ;  /* 0x000000090a097221 */ /* 0x000fe20000000000 */
[----:B-----5:R-:W-:-:S03]  /*1f30*/  HADD2.F32 R10, -RZ, R15.H0_H0 ;  /* 0x2000000fff0a7230 */ /* 0x020fc60000004100 */
[----:B------:R-:W-:Y:S01]  /*1f40*/  FADD R9, R9, R20 ;  /* 0x0000001409097221 */ /* 0x000fe20000000000 */
[----:B------:R-:W-:-:S03]  /*1f50*/  HADD2.F32 R12, -RZ, R21.H0_H0 ;  /* 0x20000015ff0c7230 */ /* 0x000fc60000004100 */
[----:B------:R-:W-:Y:S01]  /*1f60*/  FADD R9, R9, R10 ;  /* 0x0000000a09097221 */ /* 0x000fe20000000000 */
[----:B------:R-:W-:-:S03]  /*1f70*/  HADD2.F32 R14, -RZ, R14.H0_H0 ;  /* 0x2000000eff0e7230 */ /* 0x000fc60000004100 */
[----:B------:R-:W-:Y:S01]  /*1f80*/  FADD R9, R9, R12 ;  /* 0x0000000c09097221 */ /* 0x000fe20000000000 */
[----:B------:R-:W-:-:S03]  /*1f90*/  HADD2.F32 R10, -RZ, R23.H0_H0 ;  /* 0x20000017ff0a7230 */ /* 0x000fc60000004100 */
[----:B------:R-:W-:Y:S01]  /*1fa0*/  FADD R9, R9, R14 ;  /* 0x0000000e09097221 */ /* 0x000fe20000000000 */
[----:B------:R-:W-:-:S03]  /*1fb0*/  HADD2.F32 R22, -RZ, R22.H0_H0 ;  /* 0x20000016ff167230 */ /* 0x000fc60000004100 */
[----:B------:R-:W-:-:S04]  /*1fc0*/  FADD R9, R9, R10 ;  /* 0x0000000a09097221 */ /* 0x000fc80000000000 */
[----:B------:R-:W-:Y:S01]  /*1fd0*/  FADD R9, R9, R22 ;  /* 0x0000001609097221 */ /* 0x000fe20000000000 */
[----:B------:R-:W-:Y:S06]  /*1fe0*/  @P1 BRA `(.L_x_26) ;  /* 0xfffffffc000c1947 */ /* 0x000fec000383ffff */
[----:B------:R-:W-:Y:S05]  /*1ff0*/  BSYNC.RECONVERGENT B0 ;  /* 0x0000000000007941 */ /* 0x000fea0003800200 */
.L_x_25:
[----:B------:R-:W-:Y:S04]  /*2000*/  BSSY.RECONVERGENT B0, `(.L_x_24) ;  /* 0x000005d000007945 */ /* 0x000fe80003800200 */
[----:B------:R-:W-:Y:S05]  /*2010*/  @!P0 BRA `(.L_x_27) ;  /* 0x00000004006c8947 */ /* 0x000fea0003800000 */
[----:B------:R-:W-:Y:S02]  /*2020*/  ISETP.GE.U32.AND P1, PT, R25, 0x8, PT ;  /* 0x000000081900780c */ /* 0x000fe40003f26070 */
[----:B-12-4-:R-:W-:-:S04]  /*2030*/  LOP3.LUT R21, R0, 0x7, RZ, 0xc0, !PT ;  /* 0x0000000700157812 */ /* 0x016fc800078ec0ff */
[----:B------:R-:W-:-:S07]  /*2040*/  ISETP.NE.AND P0, PT, R21, RZ, PT ;  /* 0x000000ff1500720c */ /* 0x000fce0003f05270 */
[----:B------:R-:W-:Y:S06]  /*2050*/  @!P1 BRA `(.L_x_28) ;  /* 0x00000000009c9947 */ /* 0x000fec0003800000 */
[C---:B------:R-:W-:Y:S01]  /*2060*/  R2UR UR4, R6.reuse ;  /* 0x00000000060472ca */ /* 0x040fe200000e0000 */
[----:B------:R-:W-:Y:S01]  /*2070*/  IMAD.IADD R13, R17, 0x1, R8 ;  /* 0x00000001110d7824 */ /* 0x000fe200078e0208 */
[----:B------:R-:W-:Y:S02]  /*2080*/  R2UR UR5, R7 ;  /* 0x00000000070572ca */ /* 0x000fe400000e0000 */
[----:B------:R-:W-:Y:S01]  /*2090*/  IADD3 R3, P1, PT, R17, R8, RZ ;  /* 0x0000000811037210 */ /* 0x000fe20007f3e0ff */
[----:B------:R-:W-:Y:S01]  /*20a0*/  IMAD.WIDE.U32 R12, R13, 0x2, R4 ;  /* 0x000000020d0c7825 */ /* 0x000fe200078e0004 */
[C---:B------:R-:W-:Y:S02]  /*20b0*/  R2UR UR6, R6.reuse ;  /* 0x00000000060672ca */ /* 0x040fe400000e0000 */
[----:B------:R-:W-:Y:S01]  /*20c0*/  R2UR UR7, R7 ;  /* 0x00000000070772ca */ /* 0x000fe200000e0000 */
[----:B------:R-:W-:Y:S01]  /*20d0*/  IMAD.X R10, RZ, RZ, RZ, P1 ;  /* 0x000000ffff0a7224 */ /* 0x000fe200008e06ff */
[----:B------:R-:W-:-:S02]  /*20e0*/  R2UR UR8, R6 ;  /* 0x00000000060872ca */ /* 0x000fc400000e0000 */
[----:B------:R-:W-:Y:S02]  /*20f0*/  R2UR UR9, R7 ;  /* 0x00000000070972ca */ /* 0x000fe400000e0000 */
[C---:B------:R-:W-:Y:S01]  /*2100*/  LEA R2, P1, R3.reuse, R4, 0x1 ;  /* 0x0000000403027211 */ /* 0x040fe200078208ff */
[----:B------:R-:W2:Y:S01]  /*2110*/  LD.E.U16 R13, desc[UR4][R12.64] ;  /* 0x000000040c0d7980 */ /* 0x000ea2000c101500 */
[----:B------:R-:W-:Y:S02]  /*2120*/  R2UR UR10, R6 ;  /* 0x00000000060a72ca */ /* 0x000fe400000e0000 */
[----:B------:R-:W-:Y:S02]  /*2130*/  LEA.HI.X R3, R3, R5, R10, 0x1, P1 ;  /* 0x0000000503037211 */ /* 0x000fe400008f0c0a */
[----:B------:R-:W-:-:S03]  /*2140*/  R2UR UR11, R7 ;  /* 0x00000000070b72ca */ /* 0x000fc600000e0000 */
[----:B------:R-:W3:Y:S04]  /*2150*/  LD.E.U16 R15, desc[UR6][R2.64+0x2] ;  /* 0x00000206020f7980 */ /* 0x000ee8000c101500 */
[----:B------:R-:W4:Y:S04]  /*2160*/  LD.E.U16 R20, desc[UR8][R2.64+0x4] ;  /* 0x0000040802147980 */ /* 0x000f28000c101500 */
[----:B------:R-:W5:Y:S04]  /*2170*/  LD.E.U16 R23, desc[UR4][R2.64+0x8] ;  /* 0x0000080402177980 */ /* 0x000f68000c101500 */
[----:B------:R-:W5:Y:S04]  /*2180*/  LD.E.U16 R22, desc[UR10][R2.64+0x6] ;  /* 0x0000060a02167980 */ /* 0x000f68000c101500 */
[----:B------:R-:W5:Y:S04]  /*2190*/  LD.E.U16 R10, desc[UR6][R2.64+0xa] ;  /* 0x00000a06020a7980 */ /* 0x000f68000c101500 */
[----:B------:R-:W5:Y:S04]  /*21a0*/  LD.E.U16 R11, desc[UR8][R2.64+0xc] ;  /* 0x00000c08020b7980 */ /* 0x000f68000c101500 */
[----:B------:R0:W5:Y:S01]  /*21b0*/  LD.E.U16 R12, desc[UR10][R2.64+0xe] ;  /* 0x00000e0a020c7980 */ /* 0x000162000c101500 */
[----:B------:R-:W-:-:S02]  /*21c0*/  VIADD R8, R8, 0x8 ;  /* 0x0000000808087836 */ /* 0x000fc40000000000 */
[----:B--2---:R-:W-:-:S05]  /*21d0*/  HADD2.F32 R14, -RZ, R13.H0_H0 ;  /* 0x2000000dff0e7230 */ /* 0x004fca0000004100 */
[----:B------:R-:W-:Y:S01]  /*21e0*/  FADD R14, R9, R14 ;  /* 0x0000000e090e7221 */ /* 0x000fe20000000000 */
[----:B---3--:R-:W-:Y:S02]  /*21f0*/  HADD2.F32 R15, -RZ, R15.H0_H0 ;  /* 0x2000000fff0f7230 */ /* 0x008fe40000004100 */
[----:B----4-:R-:W-:-:S03]  /*2200*/  HADD2.F32 R9, -RZ, R20.H0_H0 ;  /* 0x20000014ff097230 */ /* 0x010fc60000004100 */
[----:B------:R-:W-:-:S04]  /*2210*/  FADD R14, R14, R15 ;  /* 0x0000000f0e0e7221 */ /* 0x000fc80000000000 */
[----:B------:R-:W-:Y:S01]  /*2220*/  FADD R9, R14, R9 ;  /* 0x000000090e097221 */ /* 0x000fe20000000000 */
[----:B-----5:R-:W-:Y:S02]  /*2230*/  HADD2.F32 R22, -RZ, R22.H0_H0 ;  /* 0x20000016ff167230 */ /* 0x020fe40000004100 */
[----:B------:R-:W-:-:S03]  /*2240*/  HADD2.F32 R14, -RZ, R23.H0_H0 ;  /* 0x20000017ff0e7230 */ /* 0x000fc60000004100 */
[----:B------:R-:W-:Y:S01]  /*2250*/  FADD R9, R9, R22 ;  /* 0x0000001609097221 */ /* 0x000fe20000000000 */
[----:B------:R-:W-:-:S03]  /*2260*/  HADD2.F32 R10, -RZ, R10.H0_H0 ;  /* 0x2000000aff0a7230 */ /* 0x000fc60000004100 */
[----:B------:R-:W-:Y:S01]  /*2270*/  FADD R9, R9, R14 ;  /* 0x0000000e09097221 */ /* 0x000fe20000000000 */
[----:B0-----:R-:W-:-:S03]  /*2280*/  HADD2.F32 R2, -RZ, R11.H0_H0 ;  /* 0x2000000bff027230 */ /* 0x001fc60000004100 */
[----:B------:R-:W-:Y:S01]  /*2290*/  FADD R9, R9, R10 ;  /* 0x0000000a09097221 */ /* 0x000fe20000000000 */
[----:B------:R-:W-:-:S03]  /*22a0*/  HADD2.F32 R12, -RZ, R12.H0_H0 ;  /* 0x2000000cff0c7230 */ /* 0x000fc60000004100 */
[----:B------:R-:W-:-:S04]  /*22b0*/  FADD R9, R9, R2 ;  /* 0x0000000209097221 */ /* 0x000fc80000000000 */
[----:B------:R-:W-:-:S07]  /*22c0*/  FADD R9, R9, R12 ;  /* 0x0000000c09097221 */ /* 0x000fce0000000000 */
.L_x_28:
[----:B------:R-:W-:Y:S05]  /*22d0*/  @!P0 BRA `(.L_x_27) ;  /* 0x0000000000bc8947 */ /* 0x000fea0003800000 */
[----:B------:R-:W-:Y:S02]  /*22e0*/  ISETP.GE.U32.AND P1, PT, R21, 0x4, PT ;  /* 0x000000041500780c */ /* 0x000fe40003f26070 */
[----:B------:R-:W-:-:S04]  /*22f0*/  LOP3.LUT R10, R0, 0x3, RZ, 0xc0, !PT ;  /* 0x00000003000a7812 */ /* 0x000fc800078ec0ff */
        /* <DEDUP_REMOVED lines=18> */
[----:B------:R-:W4:Y:S06]  /*2420*/  LD.E.U16 R15, desc[UR8][R2.64+0x4] ;  /* 0x00000408020f7980 */ /* 0x000f2c000c101500 */
[----:B------:R-:W5:Y:S01]  /*2430*/  LD.E.U16 R21, desc[UR10][R2.64+0x6] ;  /* 0x0000060a02157980 */ /* 0x000f62000c101500 */
[----:B------:R-:W-:-:S02]  /*2440*/  VIADD R8, R8, 0x4 ;  /* 0x0000000408087836 */ /* 0x000fc40000000000 */
[----:B--2---:R-:W-:-:S05]  /*2450*/  HADD2.F32 R14, -RZ, R12.H0_H0 ;  /* 0x2000000cff0e7230 */ /* 0x004fca0000004100 */
[----:B------:R-:W-:Y:S01]  /*2460*/  FADD R14, R9, R14 ;  /* 0x0000000e090e7221 */ /* 0x000fe20000000000 */
[----:B---3--:R-:W-:Y:S02]  /*2470*/  HADD2.F32 R11, -RZ, R11.H0_H0 ;  /* 0x2000000bff0b7230 */ /* 0x008fe40000004100 */
[----:B----4-:R-:W-:-:S03]  /*2480*/  HADD2.F32 R20, -RZ, R15.H0_H0 ;  /* 0x2000000fff147230 */ /* 0x010fc60000004100 */
[----:B------:R-:W-:-:S04]  /*2490*/  FADD R11, R14, R11 ;  /* 0x0000000b0e0b7221 */ /* 0x000fc80000000000 */
[----:B------:R-:W-:Y:S01]  /*24a0*/  FADD R11, R11, R20 ;  /* 0x000000140b0b7221 */ /* 0x000fe20000000000 */
[----:B-----5:R-:W-:-:S05]  /*24b0*/  HADD2.F32 R14, -RZ, R21.H0_H0 ;  /* 0x20000015ff0e7230 */ /* 0x020fca0000004100 */
[----:B------:R-:W-:-:S07]  /*24c0*/  FADD R9, R11, R14 ;  /* 0x0000000e0b097221 */ /* 0x000fce0000000000 */
.L_x_29:
[----:B------:R-:W-:Y:S05]  /*24d0*/  @!P0 BRA `(.L_x_27) ;  /* 0x00000000003c8947 */ /* 0x000fea0003800000 */
[----:B------:R-:W-:Y:S01]  /*24e0*/  IADD3 R3, PT, PT, R18, UR36, R8 ;  /* 0x0000002412037c10 */ /* 0x000fe2000fffe008 */
[----:B------:R-:W-:-:S04]  /*24f0*/  IMAD.MOV R10, RZ, RZ, -R10 ;  /* 0x000000ffff0a7224 */ /* 0x000fc800078e0a0a */
[----:B------:R-:W-:-:S04]  /*2500*/  IMAD.WIDE.U32 R2, R3, 0x2, R4 ;  /* 0x0000000203027825 */ /* 0x000fc800078e0004 */
[----:B------:R-:W-:-:S07]  /*2510*/  IMAD.MOV.U32 R11, RZ, RZ, R2 ;  /* 0x000000ffff0b7224 */ /* 0x000fce00078e0002 */
.L_x_30:
[----:B------:R-:W-:Y:S01]  /*2520*/  R2UR UR4, R6 ;  /* 0x00000000060472ca */ /* 0x000fe200000e0000 */
[----:B------:R-:W-:Y:S01]  /*2530*/  IMAD.MOV.U32 R2, RZ, RZ, R11 ;  /* 0x000000ffff027224 */ /* 0x000fe200078e000b */
[----:B------:R-:W-:-:S13]  /*2540*/  R2UR UR5, R7 ;  /* 0x00000000070572ca */ /* 0x000fda00000e0000 */
[----:B------:R0:W2:Y:S01]  /*2550*/  LD.E.U16 R2, desc[UR4][R2.64] ;  /* 0x0000000402027980 */ /* 0x0000a2000c101500 */
[----:B------:R-:W-:Y:S01]  /*2560*/  VIADD R10, R10, 0x1 ;  /* 0x000000010a0a7836 */ /* 0x000fe20000000000 */
[----:B------:R-:W-:-:S04]  /*2570*/  IADD3 R11, P1, PT, R11, 0x2, RZ ;  /* 0x000000020b0b7810 */ /* 0x000fc80007f3e0ff */
[----:B------:R-:W-:Y:S01]  /*2580*/  ISETP.NE.AND P0, PT, R10, RZ, PT ;  /* 0x000000ff0a00720c */ /* 0x000fe20003f05270 */
[----:B0-----:R-:W-:Y:S02]  /*2590*/  IMAD.X R3, RZ, RZ, R3, P1 ;  /* 0x000000ffff037224 */ /* 0x001fe400008e0603 */
[----:B--2---:R-:W-:-:S05]  /*25a0*/  HADD2.F32 R8, -RZ, R2.H0_H0 ;  /* 0x20000002ff087230 */ /* 0x004fca0000004100 */
[----:B------:R-:W-:-:S05]  /*25b0*/  FADD R9, R8, R9 ;  /* 0x0000000908097221 */ /* 0x000fca0000000000 */
[----:B------:R-:W-:Y:S05]  /*25c0*/  @P0 BRA `(.L_x_30) ;  /* 0xfffffffc00d40947 */ /* 0x000fea000383ffff */
.L_x_27:
[----:B------:R-:W-:Y:S05]  /*25d0*/  BSYNC.RECONVERGENT B0 ;  /* 0x0000000000007941 */ /* 0x000fea0003800200 */
.L_x_24:
[----:B------:R-:W-:Y:S01]  /*25e0*/  I2FP.F32.S32 R10, R0 ;  /* 0x00000000000a7245 */ /* 0x000fe20000201400 */
[----:B------:R-:W-:Y:S03]  /*25f0*/  BSSY.RECONVERGENT B0, `(.L_x_31) ;  /* 0x000000c000007945 */ /* 0x000fe60003800200 */
[----:B-12-4-:R-:W0:Y:S08]  /*2600*/  MUFU.RCP R3, R10 ;  /* 0x0000000a00037308 */ /* 0x016e300000001000 */
[----:B------:R-:W1:Y:S01]  /*2610*/  FCHK P0, R9, R10 ;  /* 0x0000000a09007302 */ /* 0x000e620000000000 */
[----:B0-----:R-:W-:-:S04]  /*2620*/  FFMA R0, -R10, R3, 1 ;  /* 0x3f8000000a007423 */ /* 0x001fc80000000103 */
[----:B------:R-:W-:-:S04]  /*2630*/  FFMA R0, R3, R0, R3 ;  /* 0x0000000003007223 */ /* 0x000fc80000000003 */
[----:B------:R-:W-:-:S04]  /*2640*/  FFMA R3, R0, R9, RZ ;  /* 0x0000000900037223 */ /* 0x000fc800000000ff */
[----:B------:R-:W-:-:S04]  /*2650*/  FFMA R2, -R10, R3, R9 ;  /* 0x000000030a027223 */ /* 0x000fc80000000109 */
[----:B------:R-:W-:Y:S01]  /*2660*/  FFMA R0, R0, R2, R3 ;  /* 0x0000000200007223 */ /* 0x000fe20000000003 */
[----:B-1----:R-:W-:Y:S06]  /*2670*/  @!P0 BRA `(.L_x_32) ;  /* 0x00000000000c8947 */ /* 0x002fec0003800000 */
[----:B------:R-:W-:Y:S01]  /*2680*/  IMAD.MOV.U32 R3, RZ, RZ, R9 ;  /* 0x000000ffff037224 */ /* 0x000fe200078e0009 */
[----:B------:R-:W-:-:S07]  /*2690*/  MOV R2, 0x26b0 ;  /* 0x000026b000027802 */ /* 0x000fce0000000f00 */
[----:B------:R-:W-:Y:S05]  /*26a0*/  CALL.REL.NOINC `($__internal_1_$__cuda_sm3x_div_rn_noftz_f32_slowpath) ;  /* 0x00000000009c7944 */ /* 0x000fea0003c00000 */
.L_x_32:
[----:B------:R-:W-:Y:S05]  /*26b0*/  BSYNC.RECONVERGENT B0 ;  /* 0x0000000000007941 */ /* 0x000fea0003800200 */
.L_x_31:
[----:B------:R-:W0:Y:S01]  /*26c0*/  LDCU UR4, c[0x0][0x394] ;  /* 0x00007280ff0477ac */ /* 0x000e220008000800 */
[----:B------:R-:W1:Y:S01]  /*26d0*/  LDC.64 R2, c[0x0][0x388] ;  /* 0x0000e200ff027b82 */ /* 0x000e620000000a00 */
[----:B------:R-:W-:Y:S01]  /*26e0*/  R2UR UR5, R7 ;  /* 0x00000000070572ca */ /* 0x000fe200000e0000 */
[----:B0-----:R-:W-:Y:S01]  /*26f0*/  IMAD R8, R16, UR4, R19 ;  /* 0x0000000410087c24 */ /* 0x001fe2000f8e0213 */
[----:B------:R-:W-:Y:S02]  /*2700*/  R2UR UR4, R6 ;  /* 0x00000000060472ca */ /* 0x000fe400000e0000 */
[----:B------:R-:W-:Y:S01]  /*2710*/  MOV R6, 0x8 ;  /* 0x0000000800067802 */ /* 0x000fe20000000f00 */
[----:B------:R-:W-:-:S04]  /*2720*/  IMAD R8, R8, UR37, R8 ;  /* 0x0000002508087c24 */ /* 0x000fc8000f8e0208 */
[----:B------:R-:W-:Y:S01]  /*2730*/  IMAD.IADD R17, R17, 0x1, R8 ;  /* 0x0000000111117824 */ /* 0x000fe200078e0208 */
[----:B------:R-:W0:Y:S03]  /*2740*/  LDC.64 R6, c[0x4][R6] ;  /* 0x0100000006067b82 */ /* 0x000e260000000a00 */
[----:B-1----:R-:W-:-:S05]  /*2750*/  IMAD.WIDE R2, R17, 0x4, R2 ;  /* 0x0000000411027825 */ /* 0x002fca00078e0202 */
[----:B------:R1:W-:Y:S02]  /*2760*/  STG.E desc[UR4][R2.64], R0 ;  /* 0x0000000002007986 */ /* 0x0003e4000c101904 */
[----:B------:R-:W-:-:S07]  /*2770*/  LEPC R20, `(.L_x_33) ;  /* 0x000000001014794e */ /* 0x000fce0000000000 */
[----:B01----:R-:W-:Y:S05]  /*2780*/  CALL.ABS.NOINC R6 ;  /* 0x0000000006007343 */ /* 0x003fea0003c00000 */
.L_x_33:
[----:B------:R-:W-:Y:S05]  /*2790*/  EXIT ;  /* 0x000000000000794d */ /* 0x000fea0003800000 */
        .weak           $__internal_0_$__cuda_sm20_sqrt_rn_f32_slowpath
        .type           $__internal_0_$__cuda_sm20_sqrt_rn_f32_slowpath,@function
        .size           $__internal_0_$__cuda_sm20_sqrt_rn_f32_slowpath,($__internal_1_$__cuda_sm3x_div_rn_noftz_f32_slowpath - $__internal_0_$__cuda_sm20_sqrt_rn_f32_slowpath)
$__internal_0_$__cuda_sm20_sqrt_rn_f32_slowpath:
[----:B------:R-:W-:-:S13]  /*27a0*/  LOP3.LUT P0, RZ, R9, 0x7fffffff, RZ, 0xc0, !PT ;  /* 0x7fffffff09ff7812 */ /* 0x000fda000780c0ff */
[----:B------:R-:W-:Y:S01]  /*27b0*/  @!P0 IMAD.MOV.U32 R8, RZ, RZ, R9 ;  /* 0x000000ffff088224 */ /* 0x000fe200078e0009 */
[----:B------:R-:W-:Y:S06]  /*27c0*/  @!P0 BRA `(.L_x_34) ;  /* 0x0000000000448947 */ /* 0x000fec0003800000 */
[----:B------:R-:W-:Y:S01]  /*27d0*/  FSETP.GEU.FTZ.AND P0, PT, R9, RZ, PT ;  /* 0x000000ff0900720b */ /* 0x000fe20003f1e000 */
[----:B------:R-:W-:-:S12]  /*27e0*/  IMAD.MOV.U32 R0, RZ, RZ, R9 ;  /* 0x000000ffff007224 */ /* 0x000fd800078e0009 */
[----:B------:R-:W-:Y:S01]  /*27f0*/  @!P0 IMAD.MOV.U32 R8, RZ, RZ, 0x7fffffff ;  /* 0x7fffffffff088424 */ /* 0x000fe200078e00ff */
[----:B------:R-:W-:Y:S06]  /*2800*/  @!P0 BRA `(.L_x_34) ;  /* 0x0000000000348947 */ /* 0x000fec0003800000 */
[----:B------:R-:W-:-:S13]  /*2810*/  FSETP.GTU.FTZ.AND P0, PT, |R0|, +INF , PT ;  /* 0x7f8000000000780b */ /* 0x000fda0003f1c200 */
[----:B------:R-:W-:Y:S01]  /*2820*/  @P0 FADD.FTZ R8, R0, 1 ;  /* 0x3f80000000080421 */ /* 0x000fe20000010000 */
[----:B------:R-:W-:Y:S06]  /*2830*/  @P0 BRA `(.L_x_34) ;  /* 0x0000000000280947 */ /* 0x000fec0003800000 */
[----:B------:R-:W-:-:S13]  /*2840*/  FSETP.NEU.FTZ.AND P0, PT, |R0|, +INF , PT ;  /* 0x7f8000000000780b */ /* 0x000fda0003f1d200 */
[----:B------:R-:W-:-:S04]  /*2850*/  @P0 FFMA R9, R0, 1.84467440737095516160e+19, RZ ;  /* 0x5f80000000090823 */ /* 0x000fc800000000ff */
[----:B------:R-:W0:Y:S02]  /*2860*/  @P0 MUFU.RSQ R8, R9 ;  /* 0x0000000900080308 */ /* 0x000e240000001400 */
[----:B0-----:R-:W-:Y:S01]  /*2870*/  @P0 FMUL.FTZ R20, R9, R8 ;  /* 0x0000000809140220 */ /* 0x001fe20000410000 */
[----:B------:R-:W-:Y:S01]  /*2880*/  @P0 FMUL.FTZ R21, R8, 0.5 ;  /* 0x3f00000008150820 */ /* 0x000fe20000410000 */
[----:B------:R-:W-:Y:S02]  /*2890*/  @!P0 IMAD.MOV.U32 R8, RZ, RZ, R0 ;  /* 0x000000ffff088224 */ /* 0x000fe400078e0000 */
[----:B------:R-:W-:-:S04]  /*28a0*/  @P0 FADD.FTZ R15, -R20, -RZ ;  /* 0x800000ff140f0221 */ /* 0x000fc80000010100 */
[----:B------:R-:W-:-:S04]  /*28b0*/  @P0 FFMA R15, R20, R15, R9 ;  /* 0x0000000f140f0223 */ /* 0x000fc80000000009 */
[----:B------:R-:W-:-:S04]  /*28c0*/  @P0 FFMA R15, R15, R21, R20 ;  /* 0x000000150f0f0223 */ /* 0x000fc80000000014 */
[----:B------:R-:W-:-:S07]  /*28d0*/  @P0 FMUL.FTZ R8, R15, 2.3283064365386962891e-10 ;  /* 0x2f8000000f080820 */ /* 0x000fce0000410000 */
.L_x_34:
[----:B------:R-:W-:Y:S02]  /*28e0*/  IMAD.MOV.U32 R0, RZ, RZ, R8 ;  /* 0x000000ffff007224 */ /* 0x000fe400078e0008 */
[----:B------:R-:W-:Y:S02]  /*28f0*/  IMAD.MOV.U32 R8, RZ, RZ, R22 ;  /* 0x000000ffff087224 */ /* 0x000fe400078e0016 */
[----:B------:R-:W-:-:S04]  /*2900*/  IMAD.MOV.U32 R9, RZ, RZ, 0x0 ;  /* 0x00000000ff097424 */ /* 0x000fc800078e00ff */
[----:B------:R-:W-:Y:S05]  /*2910*/  RET.REL.NODEC R8 `(_Z20cholesky_pool_kernelPKfPfiiii) ;  /* 0xffffffd408b87950 */ /* 0x000fea0003c3ffff */
        .weak           $__internal_1_$__cuda_sm3x_div_rn_noftz_f32_slowpath
        .type           $__internal_1_$__cuda_sm3x_div_rn_noftz_f32_slowpath,@function
        .size           $__internal_1_$__cuda_sm3x_div_rn_noftz_f32_slowpath,(.L_x_48 - $__internal_1_$__cuda_sm3x_div_rn_noftz_f32_slowpath)
$__internal_1_$__cuda_sm3x_div_rn_noftz_f32_slowpath:
[----:B------:R-:W-:Y:S01]  /*2920*/  SHF.R.U32.HI R9, RZ, 0x17, R10 ;  /* 0x00000017ff097819 */ /* 0x000fe2000001160a */
[----:B------:R-:W-:Y:S01]  /*2930*/  BSSY.RECONVERGENT B1, `(.L_x_35) ;  /* 0x0000063000017945 */ /* 0x000fe20003800200 */
[----:B------:R-:W-:Y:S02]  /*2940*/  SHF.R.U32.HI R0, RZ, 0x17, R3 ;  /* 0x00000017ff007819 */ /* 0x000fe40000011603 */
[----:B------:R-:W-:Y:S02]  /*2950*/  LOP3.LUT R9, R9, 0xff, RZ, 0xc0, !PT ;  /* 0x000000ff09097812 */ /* 0x000fe400078ec0ff */
[----:B------:R-:W-:-:S03]  /*2960*/  LOP3.LUT R14, R0, 0xff, RZ, 0xc0, !PT ;  /* 0x000000ff000e7812 */ /* 0x000fc600078ec0ff */
[----:B------:R-:W-:Y:S02]  /*2970*/  VIADD R11, R9, 0xffffffff ;  /* 0xffffffff090b7836 */ /* 0x000fe40000000000 */
[----:B------:R-:W-:-:S03]  /*2980*/  VIADD R12, R14, 0xffffffff ;  /* 0xffffffff0e0c7836 */ /* 0x000fc60000000000 */
[----:B------:R-:W-:-:S04]  /*2990*/  ISETP.GT.U32.AND P0, PT, R11, 0xfd, PT ;  /* 0x000000fd0b00780c */ /* 0x000fc80003f04070 */
[----:B------:R-:W-:-:S13]  /*29a0*/  ISETP.GT.U32.OR P0, PT, R12, 0xfd, P0 ;  /* 0x000000fd0c00780c */ /* 0x000fda0000704470 */
[----:B------:R-:W-:Y:S01]  /*29b0*/  @!P0 IMAD.MOV.U32 R8, RZ, RZ, RZ ;  /* 0x000000ffff088224 */ /* 0x000fe200078e00ff */
[----:B------:R-:W-:Y:S06]  /*29c0*/  @!P0 BRA `(.L_x_36) ;  /* 0x0000000000608947 */ /* 0x000fec0003800000 */
[----:B------:R-:W-:Y:S01]  /*29d0*/  FSETP.GTU.FTZ.AND P0, PT, |R3|, +INF , PT ;  /* 0x7f8000000300780b */ /* 0x000fe20003f1c200 */
[----:B------:R-:W-:Y:S01]  /*29e0*/  IMAD.MOV.U32 R0, RZ, RZ, R10 ;  /* 0x000000ffff007224 */ /* 0x000fe200078e000a */
[----:B------:R-:W-:-:S04]  /*29f0*/  FSETP.GTU.FTZ.AND P1, PT, |R10|, +INF , PT ;  /* 0x7f8000000a00780b */ /* 0x000fc80003f3c200 */
[----:B------:R-:W-:-:S13]  /*2a00*/  PLOP3.LUT P0, PT, P0, P1, PT, 0xf8, 0x8f ;  /* 0x00000000008f781c */ /* 0x000fda0000703f70 */
[----:B------:R-:W-:Y:S05]  /*2a10*/  @P0 BRA `(.L_x_37) ;  /* 0x00000004004c0947 */ /* 0x000fea0003800000 */
[----:B------:R-:W-:-:S13]  /*2a20*/  LOP3.LUT P0, RZ, R10, 0x7fffffff, R3, 0xc8, !PT ;  /* 0x7fffffff0aff7812 */ /* 0x000fda000780c803 */
[----:B------:R-:W-:Y:S05]  /*2a30*/  @!P0 BRA `(.L_x_38) ;  /* 0x00000004003c8947 */ /* 0x000fea0003800000 */
[C---:B------:R-:W-:Y:S02]  /*2a40*/  FSETP.NEU.FTZ.AND P2, PT, |R3|.reuse, +INF , PT ;  /* 0x7f8000000300780b */ /* 0x040fe40003f5d200 */
[----:B------:R-:W-:Y:S02]  /*2a50*/  FSETP.NEU.FTZ.AND P1, PT, |R0|, +INF , PT ;  /* 0x7f8000000000780b */ /* 0x000fe40003f3d200 */
[----:B------:R-:W-:-:S11]  /*2a60*/  FSETP.NEU.FTZ.AND P0, PT, |R3|, +INF , PT ;  /* 0x7f8000000300780b */ /* 0x000fd60003f1d200 */
[----:B------:R-:W-:Y:S05]  /*2a70*/  @!P1 BRA !P2, `(.L_x_38) ;  /* 0x00000004002c9947 */ /* 0x000fea0005000000 */
[----:B------:R-:W-:-:S04]  /*2a80*/  LOP3.LUT P2, RZ, R3, 0x7fffffff, RZ, 0xc0, !PT ;  /* 0x7fffffff03ff7812 */ /* 0x000fc8000784c0ff */
[----:B------:R-:W-:-:S13]  /*2a90*/  PLOP3.LUT P1, PT, P1, P2, PT, 0x2f, 0xf2 ;  /* 0x0000000000f2781c */ /* 0x000fda0000f24577 */
[----:B------:R-:W-:Y:S05]  /*2aa0*/  @P1 BRA `(.L_x_39) ;  /* 0x0000000400181947 */ /* 0x000fea0003800000 */
[----:B------:R-:W-:-:S04]  /*2ab0*/  LOP3.LUT P1, RZ, R10, 0x7fffffff, RZ, 0xc0, !PT ;  /* 0x7fffffff0aff7812 */ /* 0x000fc8000782c0ff */
[----:B------:R-:W-:-:S13]  /*2ac0*/  PLOP3.LUT P0, PT, P0, P1, PT, 0x2f, 0xf2 ;  /* 0x0000000000f2781c */ /* 0x000fda0000702577 */
[----:B------:R-:W-:Y:S05]  /*2ad0*/  @P0 BRA `(.L_x_40) ;  /* 0x0000000400000947 */ /* 0x000fea0003800000 */
[----:B------:R-:W-:Y:S02]  /*2ae0*/  ISETP.GE.AND P0, PT, R12, RZ, PT ;  /* 0x000000ff0c00720c */ /* 0x000fe40003f06270 */
[----:B------:R-:W-:-:S11]  /*2af0*/  ISETP.GE.AND P1, PT, R11, RZ, PT ;  /* 0x000000ff0b00720c */ /* 0x000fd60003f26270 */
[----:B------:R-:W-:Y:S02]  /*2b00*/  @P0 IMAD.MOV.U32 R8, RZ, RZ, RZ ;  /* 0x000000ffff080224 */ /* 0x000fe400078e00ff */
[----:B------:R-:W-:Y:S01]  /*2b10*/  @!P0 FFMA R3, R3, 1.84467440737095516160e+19, RZ ;  /* 0x5f80000003038823 */ /* 0x000fe200000000ff */
[----:B------:R-:W-:Y:S02]  /*2b20*/  @!P0 IMAD.MOV.U32 R8, RZ, RZ, -0x40 ;  /* 0xffffffc0ff088424 */ /* 0x000fe400078e00ff */
[----:B------:R-:W-:Y:S02]  /*2b30*/  @!P1 FFMA R10, R0, 1.84467440737095516160e+19, RZ ;  /* 0x5f800000000a9823 */ /* 0x000fe400000000ff */
[----:B------:R-:W-:-:S07]  /*2b40*/  @!P1 VIADD R8, R8, 0x40 ;  /* 0x0000004008089836 */ /* 0x000fce0000000000 */
.L_x_36:
[----:B------:R-:W-:Y:S01]  /*2b50*/  LEA R11, R9, 0xc0800000, 0x17 ;  /* 0xc0800000090b7811 */ /* 0x000fe200078eb8ff */
[----:B------:R-:W-:Y:S04]  /*2b60*/  BSSY.RECONVERGENT B2, `(.L_x_41) ;  /* 0x0000036000027945 */ /* 0x000fe80003800200 */
[----:B------:R-:W-:Y:S02]  /*2b70*/  IMAD.IADD R11, R10, 0x1, -R11 ;  /* 0x000000010a0b7824 */ /* 0x000fe400078e0a0b */
[----:B------:R-:W-:Y:S02]  /*2b80*/  VIADD R10, R14, 0xffffff81 ;  /* 0xffffff810e0a7836 */ /* 0x000fe40000000000 */
[----:B------:R-:W0:Y:S01]  /*2b90*/  MUFU.RCP R12, R11 ;  /* 0x0000000b000c7308 */ /* 0x000e220000001000 */
[----:B------:R-:W-:Y:S01]  /*2ba0*/  FADD.FTZ R13, -R11, -RZ ;  /* 0x800000ff0b0d7221 */ /* 0x000fe20000010100 */
[C---:B------:R-:W-:Y:S01]  /*2bb0*/  IMAD R0, R10.reuse, -0x800000, R3 ;  /* 0xff8000000a007824 */ /* 0x040fe200078e0203 */
[----:B------:R-:W-:-:S05]  /*2bc0*/  IADD3 R9, PT, PT, R10, 0x7f, -R9 ;  /* 0x0000007f0a097810 */ /* 0x000fca0007ffe809 */
[----:B------:R-:W-:Y:S02]  /*2bd0*/  IMAD.IADD R9, R9, 0x1, R8 ;  /* 0x0000000109097824 */ /* 0x000fe400078e0208 */
[----:B0-----:R-:W-:-:S04]  /*2be0*/  FFMA R15, R12, R13, 1 ;  /* 0x3f8000000c0f7423 */ /* 0x001fc8000000000d */
[----:B------:R-:W-:-:S04]  /*2bf0*/  FFMA R14, R12, R15, R12 ;  /* 0x0000000f0c0e7223 */ /* 0x000fc8000000000c */
[----:B------:R-:W-:-:S04]  /*2c00*/  FFMA R3, R0, R14, RZ ;  /* 0x0000000e00037223 */ /* 0x000fc800000000ff */
[----:B------:R-:W-:-:S04]  /*2c10*/  FFMA R12, R13, R3, R0 ;  /* 0x000000030d0c7223 */ /* 0x000fc80000000000 */
[----:B------:R-:W-:-:S04]  /*2c20*/  FFMA R15, R14, R12, R3 ;  /* 0x0000000c0e0f7223 */ /* 0x000fc80000000003 */
[----:B------:R-:W-:-:S04]  /*2c30*/  FFMA R12, R13, R15, R0 ;  /* 0x0000000f0d0c7223 */ /* 0x000fc80000000000 */
[----:B------:R-:W-:-:S05]  /*2c40*/  FFMA R0, R14, R12, R15 ;  /* 0x0000000c0e007223 */ /* 0x000fca000000000f */
[----:B------:R-:W-:-:S04]  /*2c50*/  SHF.R.U32.HI R3, RZ, 0x17, R0 ;  /* 0x00000017ff037819 */ /* 0x000fc80000011600 */
[----:B------:R-:W-:-:S05]  /*2c60*/  LOP3.LUT R3, R3, 0xff, RZ, 0xc0, !PT ;  /* 0x000000ff03037812 */ /* 0x000fca00078ec0ff */
[----:B------:R-:W-:-:S04]  /*2c70*/  IMAD.IADD R11, R3, 0x1, R9 ;  /* 0x00000001030b7824 */ /* 0x000fc800078e0209 */
[----:B------:R-:W-:-:S05]  /*2c80*/  VIADD R3, R11, 0xffffffff ;  /* 0xffffffff0b037836 */ /* 0x000fca0000000000 */
[----:B------:R-:W-:-:S13]  /*2c90*/  ISETP.GE.U32.AND P0, PT, R3, 0xfe, PT ;  /* 0x000000fe0300780c */ /* 0x000fda0003f06070 */
[----:B------:R-:W-:Y:S05]  /*2ca0*/  @!P0 BRA `(.L_x_42) ;  /* 0x0000000000808947 */ /* 0x000fea0003800000 */
[----:B------:R-:W-:-:S13]  /*2cb0*/  ISETP.GT.AND P0, PT, R11, 0xfe, PT ;  /* 0x000000fe0b00780c */ /* 0x000fda0003f04270 */
[----:B------:R-:W-:Y:S05]  /*2cc0*/  @P0 BRA `(.L_x_43) ;  /* 0x00000000006c0947 */ /* 0x000fea0003800000 */
[----:B------:R-:W-:-:S13]  /*2cd0*/  ISETP.GE.AND P0, PT, R11, 0x1, PT ;  /* 0x000000010b00780c */ /* 0x000fda0003f06270 */
[----:B------:R-:W-:Y:S05]  /*2ce0*/  @P0 BRA `(.L_x_44) ;  /* 0x0000000000740947 */ /* 0x000fea0003800000 */
[----:B------:R-:W-:Y:S02]  /*2cf0*/  ISETP.GE.AND P0, PT, R11, -0x18, PT ;  /* 0xffffffe80b00780c */ /* 0x000fe40003f06270 */
[----:B------:R-:W-:-:S11]  /*2d00*/  LOP3.LUT R0, R0, 0x80000000, RZ, 0xc0, !PT ;  /* 0x8000000000007812 */ /* 0x000fd600078ec0ff */
[----:B------:R-:W-:Y:S05]  /*2d10*/  @!P0 BRA `(.L_x_44) ;  /* 0x0000000000688947 */ /* 0x000fea0003800000 */
[CCC-:B------:R-:W-:Y:S01]  /*2d20*/  FFMA.RZ R3, R14.reuse, R12.reuse, R15.reuse ;  /* 0x0000000c0e037223 */ /* 0x1c0fe2000000c00f */
[C---:B------:R-:W-:Y:S02]  /*2d30*/  VIADD R10, R11.reuse, 0x20 ;  /* 0x000000200b0a7836 */ /* 0x040fe40000000000 */
[CCC-:B------:R-:W-:Y:S01]  /*2d40*/  FFMA.RM R8, R14.reuse, R12.reuse, R15.reuse ;  /* 0x0000000c0e087223 */ /* 0x1c0fe2000000400f */
[----:B------:R-:W-:Y:S02]  /*2d50*/  ISETP.NE.AND P2, PT, R11, RZ, PT ;  /* 0x000000ff0b00720c */ /* 0x000fe40003f45270 */
[----:B------:R-:W-:Y:S01]  /*2d60*/  LOP3.LUT R9, R3, 0x7fffff, RZ, 0xc0, !PT ;  /* 0x007fffff03097812 */ /* 0x000fe200078ec0ff */
[----:B------:R-:W-:Y:S01]  /*2d70*/  FFMA.RP R3, R14, R12, R15 ;  /* 0x0000000c0e037223 */ /* 0x000fe2000000800f */
[----:B------:R-:W-:Y:S01]  /*2d80*/  ISETP.NE.AND P1, PT, R11, RZ, PT ;  /* 0x000000ff0b00720c */ /* 0x000fe20003f25270 */
[----:B------:R-:W-:Y:S01]  /*2d90*/  IMAD.MOV R11, RZ, RZ, -R11 ;  /* 0x000000ffff0b7224 */ /* 0x000fe200078e0a0b */
[----:B------:R-:W-:-:S02]  /*2da0*/  LOP3.LUT R9, R9, 0x800000, RZ, 0xfc, !PT ;  /* 0x0080000009097812 */ /* 0x000fc400078efcff */
[----:B------:R-:W-:Y:S02]  /*2db0*/  FSETP.NEU.FTZ.AND P0, PT, R3, R8, PT ;  /* 0x000000080300720b */ /* 0x000fe40003f1d000 */
[----:B------:R-:W-:Y:S02]  /*2dc0*/  SHF.L.U32 R10, R9, R10, RZ ;  /* 0x0000000a090a7219 */ /* 0x000fe400000006ff */
[----:B------:R-:W-:Y:S02]  /*2dd0*/  SEL R8, R11, RZ, P2 ;  /* 0x000000ff0b087207 */ /* 0x000fe40001000000 */
[----:B------:R-:W-:Y:S02]  /*2de0*/  ISETP.NE.AND P1, PT, R10, RZ, P1 ;  /* 0x000000ff0a00720c */ /* 0x000fe40000f25270 */
[----:B------:R-:W-:Y:S02]  /*2df0*/  SHF.R.U32.HI R8, RZ, R8, R9 ;  /* 0x00000008ff087219 */ /* 0x000fe40000011609 */
[----:B------:R-:W-:-:S02]  /*2e00*/  PLOP3.LUT P0, PT, P0, P1, PT, 0xf8, 0x8f ;  /* 0x00000000008f781c */ /* 0x000fc40000703f70 */
[----:B------:R-:W-:Y:S02]  /*2e10*/  SHF.R.U32.HI R10, RZ, 0x1, R8 ;  /* 0x00000001ff0a7819 */ /* 0x000fe40000011608 */
[----:B------:R-:W-:-:S04]  /*2e20*/  SEL R3, RZ, 0x1, !P0 ;  /* 0x00000001ff037807 */ /* 0x000fc80004000000 */
[----:B------:R-:W-:-:S04]  /*2e30*/  LOP3.LUT R3, R3, 0x1, R10, 0xf8, !PT ;  /* 0x0000000103037812 */ /* 0x000fc800078ef80a */
[----:B------:R-:W-:-:S05]  /*2e40*/  LOP3.LUT R3, R3, R8, RZ, 0xc0, !PT ;  /* 0x0000000803037212 */ /* 0x000fca00078ec0ff */
[----:B------:R-:W-:-:S05]  /*2e50*/  IMAD.IADD R3, R10, 0x1, R3 ;  /* 0x000000010a037824 */ /* 0x000fca00078e0203 */
[----:B------:R-:W-:Y:S01]  /*2e60*/  LOP3.LUT R0, R3, R0, RZ, 0xfc, !PT ;  /* 0x0000000003007212 */ /* 0x000fe200078efcff */
[----:B------:R-:W-:Y:S06]  /*2e70*/  BRA `(.L_x_44) ;  /* 0x0000000000107947 */ /* 0x000fec0003800000 */
.L_x_43:
[----:B------:R-:W-:-:S04]  /*2e80*/  LOP3.LUT R0, R0, 0x80000000, RZ, 0xc0, !PT ;  /* 0x8000000000007812 */ /* 0x000fc800078ec0ff */
[----:B------:R-:W-:Y:S01]  /*2e90*/  LOP3.LUT R0, R0, 0x7f800000, RZ, 0xfc, !PT ;  /* 0x7f80000000007812 */ /* 0x000fe200078efcff */
[----:B------:R-:W-:Y:S06]  /*2ea0*/  BRA `(.L_x_44) ;  /* 0x0000000000047947 */ /* 0x000fec0003800000 */
.L_x_42:
[----:B------:R-:W-:-:S07]  /*2eb0*/  IMAD R0, R9, 0x800000, R0 ;  /* 0x0080000009007824 */ /* 0x000fce00078e0200 */
.L_x_44:
[----:B------:R-:W-:Y:S05]  /*2ec0*/  BSYNC.RECONVERGENT B2 ;  /* 0x0000000000027941 */ /* 0x000fea0003800200 */
.L_x_41:
[----:B------:R-:W-:Y:S05]  /*2ed0*/  BRA `(.L_x_45) ;  /* 0x0000000000207947 */ /* 0x000fea0003800000 */
.L_x_40:
[----:B------:R-:W-:-:S04]  /*2ee0*/  LOP3.LUT R0, R10, 0x80000000, R3, 0x48, !PT ;  /* 0x800000000a007812 */ /* 0x000fc800078e4803 */
[----:B------:R-:W-:Y:S01]  /*2ef0*/  LOP3.LUT R0, R0, 0x7f800000, RZ, 0xfc, !PT ;  /* 0x7f80000000007812 */ /* 0x000fe200078efcff */
[----:B------:R-:W-:Y:S06]  /*2f00*/  BRA `(.L_x_45) ;  /* 0x0000000000147947 */ /* 0x000fec0003800000 */
.L_x_39:
[----:B------:R-:W-:Y:S01]  /*2f10*/  LOP3.LUT R0, R10, 0x80000000, R3, 0x48, !PT ;  /* 0x800000000a007812 */ /* 0x000fe200078e4803 */
[----:B------:R-:W-:Y:S06]  /*2f20*/  BRA `(.L_x_45) ;  /* 0x00000000000c7947 */ /* 0x000fec0003800000 */
.L_x_38:
[----:B------:R-:W0:Y:S01]  /*2f30*/  MUFU.RSQ R0, -QNAN ;  /* 0xffc0000000007908 */ /* 0x000e220000001400 */
[----:B------:R-:W-:Y:S05]  /*2f40*/  BRA `(.L_x_45) ;  /* 0x0000000000047947 */ /* 0x000fea0003800000 */
.L_x_37:
[----:B------:R-:W-:-:S07]  /*2f50*/  FADD.FTZ R0, R3, R0 ;  /* 0x0000000003007221 */ /* 0x000fce0000010000 */
.L_x_45:
[----:B------:R-:W-:Y:S05]  /*2f60*/  BSYNC.RECONVERGENT B1 ;  /* 0x0000000000017941 */ /* 0x000fea0003800200 */
.L_x_35:
[----:B------:R-:W-:-:S04]  /*2f70*/  IMAD.MOV.U32 R3, RZ, RZ, 0x0 ;  /* 0x00000000ff037424 */ /* 0x000fc800078e00ff */
[----:B0-----:R-:W-:Y:S05]  /*2f80*/  RET.REL.NODEC R2 `(_Z20cholesky_pool_kernelPKfPfiiii) ;  /* 0xffffffd0021c7950 */ /* 0x001fea0003c3ffff */
.L_x_46:
[----:B------:R-:W-:-:S00]  /*2f90*/  BRA `(.L_x_46) ;  /* 0xfffffffc00fc7947 */ /* 0x000fc0000383ffff */
[----:B------:R-:W-:-:S00]  /*2fa0*/  NOP ;  /* 0x0000000000007918 */ /* 0x000fc00000000000 */
        /* <DEDUP_REMOVED lines=13> */
.L_x_48:


//--------------------- .nv.shared.reserved.0     --------------------------
	.section	.nv.shared.reserved.0,"aw",@nobits
	.weak		__nv_reservedSMEM_offset_0_alias
	.size		__nv_reservedSMEM_offset_0_alias, 0, 64
	.other		__nv_reservedSMEM_offset_0_alias,@"STO_CUDA_RESERVED_SHARED STV_DEFAULT"
__nv_reservedSMEM_offset_0_alias:
	.zero		0
	.zero		64


//--------------------- .nv.constant0._Z20cholesky_pool_kernelPKfPfiiii --------------------------
	.section	.nv.constant0._Z20cholesky_pool_kernelPKfPfiiii,"a",@progbits
	.sectionflags	@""
	.align	4
.nv.constant0._Z20cholesky_pool_kernelPKfPfiiii:
	.zero		928


//--------------------- SYMBOLS --------------------------

	.type		.nv.reservedSmem.offset0,@object
	.size		.nv.reservedSmem.offset0,0x4
	.type		malloc,@function
	.type		free,@function
